	.target	sm_90a

	.elftype	@"ET_EXEC"


//--------------------- .note.nv.tkinfo           --------------------------
	.section	.note.nv.tkinfo,"",@"SHT_NOTE"
	.sectionflags	@"SHF_NOTE_NV_TKINFO"
	.tkinfo
        /*0018*/ 	.word	0x00000002
        /*0030*/ 	.string	""
        /*0030*/ 	.string	"ptxas"
        /*0030*/ 	.string	"Cuda compilation tools, release 13.0, V13.0.88"
        /*0030*/ 	.string	"Build cuda_13.0.r13.0/compiler.36424714_0"
        /*0030*/ 	.string	"-arch sm_90a -m 64 "



//--------------------- .note.nv.cuinfo           --------------------------
	.section	.note.nv.cuinfo,"",@"SHT_NOTE"
	.sectionflags	@"SHF_NOTE_NV_CUINFO"
        /*0018*/ 	.short	0x0002
        /*001a*/ 	.short	0x005a
        /*001c*/ 	.short	0x0082
	.zero		2


//--------------------- .nv.info                  --------------------------
	.section	.nv.info,"",@"SHT_CUDA_INFO"
	.align	4


	//----- nvinfo : EIATTR_REGCOUNT
	.align		4
        /*0000*/ 	.byte	0x04, 0x2f
        /*0002*/ 	.short	(.L_12 - .L_11)
	.align		4
.L_11:
        /*0004*/ 	.word	index@(_ZN7cutlass13device_kernelINS_4gemm6kernel13GemmUniversalIN4cute5tupleIJiiiiEEENS1_10collective13CollectiveMmaINS1_40MainloopSm90TmaGmmaWarpSpecializedSparseILi6ENS5_IJNS4_1CILi1EEENSA_ILi2EEESB_EEENS1_35KernelTmaWarpSpecializedCooperativeEEENS5_IJNSA_ILi256EEENSA_ILi128EEENSA_ILi64EEEEEENS_10bfloat16_tENS5_IJNS4_6LayoutINS5_IJiNS5_IJSC_iEEEiEEENS5_IJlNS5_IJSB_SC_EEElEEEEENSL_INS5_IJNS5_IJNS5_IJNSA_ILi8EEESC_NSA_ILi4EEEEEEiEEENS5_IJNS5_IJNSA_ILi16EEESC_SC_EEEiEEEiEEENS5_IJNS5_IJNS5_IJSI_SV_NSA_ILi1024EEEEEENSA_ILi4096EEEEEENS5_IJNS5_IJSB_NSA_ILi512EEENSA_ILi32EEEEEElEEElEEEEEEEESK_NS5_IJlSB_lEEENS4_8TiledMMAINS4_8MMA_AtomIJNS4_4SM904GMMA6SPARSE29GMMA_64x128x32_F32BF16BF16_SSILNS1E_5MajorE0ELS1H_0ELNS1E_7ScaleInE1ELS1I_1ELNS1E_9SparseSelE0EEEEEENSL_INS5_IJSC_SB_SB_EEENS5_IJSB_NSA_ILi0EEES1N_EEEEENS5_IJNS4_10UnderscoreES1Q_S1Q_EEEEENS4_23SM90_TMA_LOAD_MULTICASTENS4_14ComposedLayoutINS4_7SwizzleILi2ELi4ELi3EEENS4_25smem_sparse_ptr_flag_bitsILi2ELi16EEENSL_INS5_IJNS5_IJSB_SR_EEENS5_IJSC_S14_EEEEEENS5_IJNS5_IJS1N_SI_EEESO_EEEEEEEvNS4_8identityENS4_13SM90_TMA_LOADENS1U_INS1V_ILi3ELi4ELi3EEENS4_18smem_ptr_flag_bitsILi16EEENSL_INS5_IJSR_SI_EEENS5_IJSI_SB_EEEEEEEvS26_EENS_8epilogue10collective6detail29Sm90TmaWarpSpecializedAdapterINS2H_15DefaultEpilogueIfNS5_IJSB_llEEES2L_NS2G_6thread17LinearCombinationIfLi1EffLNS2M_9ScaleType4KindE0ELNS_15FloatRoundStyleE2EfEENS1_15EpilogueDefaultEEEEEvvEEEEvNT_6ParamsE)
        /*0008*/ 	.word	0x000000a8


	//----- nvinfo : EIATTR_FRAME_SIZE
	.align		4
.L_12:
        /*000c*/ 	.byte	0x04, 0x11
        /*000e*/ 	.short	(.L_14 - .L_13)
	.align		4
.L_13:
        /*0010*/ 	.word	index@(_ZN7cutlass13device_kernelINS_4gemm6kernel13GemmUniversalIN4cute5tupleIJiiiiEEENS1_10collective13CollectiveMmaINS1_40MainloopSm90TmaGmmaWarpSpecializedSparseILi6ENS5_IJNS4_1CILi1EEENSA_ILi2EEESB_EEENS1_35KernelTmaWarpSpecializedCooperativeEEENS5_IJNSA_ILi256EEENSA_ILi128EEENSA_ILi64EEEEEENS_10bfloat16_tENS5_IJNS4_6LayoutINS5_IJiNS5_IJSC_iEEEiEEENS5_IJlNS5_IJSB_SC_EEElEEEEENSL_INS5_IJNS5_IJNS5_IJNSA_ILi8EEESC_NSA_ILi4EEEEEEiEEENS5_IJNS5_IJNSA_ILi16EEESC_SC_EEEiEEEiEEENS5_IJNS5_IJNS5_IJSI_SV_NSA_ILi1024EEEEEENSA_ILi4096EEEEEENS5_IJNS5_IJSB_NSA_ILi512EEENSA_ILi32EEEEEElEEElEEEEEEEESK_NS5_IJlSB_lEEENS4_8TiledMMAINS4_8MMA_AtomIJNS4_4SM904GMMA6SPARSE29GMMA_64x128x32_F32BF16BF16_SSILNS1E_5MajorE0ELS1H_0ELNS1E_7ScaleInE1ELS1I_1ELNS1E_9SparseSelE0EEEEEENSL_INS5_IJSC_SB_SB_EEENS5_IJSB_NSA_ILi0EEES1N_EEEEENS5_IJNS4_10UnderscoreES1Q_S1Q_EEEEENS4_23SM90_TMA_LOAD_MULTICASTENS4_14ComposedLayoutINS4_7SwizzleILi2ELi4ELi3EEENS4_25smem_sparse_ptr_flag_bitsILi2ELi16EEENSL_INS5_IJNS5_IJSB_SR_EEENS5_IJSC_S14_EEEEEENS5_IJNS5_IJS1N_SI_EEESO_EEEEEEEvNS4_8identityENS4_13SM90_TMA_LOADENS1U_INS1V_ILi3ELi4ELi3EEENS4_18smem_ptr_flag_bitsILi16EEENSL_INS5_IJSR_SI_EEENS5_IJSI_SB_EEEEEEEvS26_EENS_8epilogue10collective6detail29Sm90TmaWarpSpecializedAdapterINS2H_15DefaultEpilogueIfNS5_IJSB_llEEES2L_NS2G_6thread17LinearCombinationIfLi1EffLNS2M_9ScaleType4KindE0ELNS_15FloatRoundStyleE2EfEENS1_15EpilogueDefaultEEEEEvvEEEEvNT_6ParamsE)
        /*0014*/ 	.word	0x00000000


	//----- nvinfo : EIATTR_MIN_STACK_SIZE
	.align		4
.L_14:
        /*0018*/ 	.byte	0x04, 0x12
        /*001a*/ 	.short	(.L_16 - .L_15)
	.align		4
.L_15:
        /*001c*/ 	.word	index@(_ZN7cutlass13device_kernelINS_4gemm6kernel13GemmUniversalIN4cute5tupleIJiiiiEEENS1_10collective13CollectiveMmaINS1_40MainloopSm90TmaGmmaWarpSpecializedSparseILi6ENS5_IJNS4_1CILi1EEENSA_ILi2EEESB_EEENS1_35KernelTmaWarpSpecializedCooperativeEEENS5_IJNSA_ILi256EEENSA_ILi128EEENSA_ILi64EEEEEENS_10bfloat16_tENS5_IJNS4_6LayoutINS5_IJiNS5_IJSC_iEEEiEEENS5_IJlNS5_IJSB_SC_EEElEEEEENSL_INS5_IJNS5_IJNS5_IJNSA_ILi8EEESC_NSA_ILi4EEEEEEiEEENS5_IJNS5_IJNSA_ILi16EEESC_SC_EEEiEEEiEEENS5_IJNS5_IJNS5_IJSI_SV_NSA_ILi1024EEEEEENSA_ILi4096EEEEEENS5_IJNS5_IJSB_NSA_ILi512EEENSA_ILi32EEEEEElEEElEEEEEEEESK_NS5_IJlSB_lEEENS4_8TiledMMAINS4_8MMA_AtomIJNS4_4SM904GMMA6SPARSE29GMMA_64x128x32_F32BF16BF16_SSILNS1E_5MajorE0ELS1H_0ELNS1E_7ScaleInE1ELS1I_1ELNS1E_9SparseSelE0EEEEEENSL_INS5_IJSC_SB_SB_EEENS5_IJSB_NSA_ILi0EEES1N_EEEEENS5_IJNS4_10UnderscoreES1Q_S1Q_EEEEENS4_23SM90_TMA_LOAD_MULTICASTENS4_14ComposedLayoutINS4_7SwizzleILi2ELi4ELi3EEENS4_25smem_sparse_ptr_flag_bitsILi2ELi16EEENSL_INS5_IJNS5_IJSB_SR_EEENS5_IJSC_S14_EEEEEENS5_IJNS5_IJS1N_SI_EEESO_EEEEEEEvNS4_8identityENS4_13SM90_TMA_LOADENS1U_INS1V_ILi3ELi4ELi3EEENS4_18smem_ptr_flag_bitsILi16EEENSL_INS5_IJSR_SI_EEENS5_IJSI_SB_EEEEEEEvS26_EENS_8epilogue10collective6detail29Sm90TmaWarpSpecializedAdapterINS2H_15DefaultEpilogueIfNS5_IJSB_llEEES2L_NS2G_6thread17LinearCombinationIfLi1EffLNS2M_9ScaleType4KindE0ELNS_15FloatRoundStyleE2EfEENS1_15EpilogueDefaultEEEEEvvEEEEvNT_6ParamsE)
        /*0020*/ 	.word	0x00000000
.L_16:


//--------------------- .nv.compat                --------------------------
	.section	.nv.compat,"",@"SHT_CUDA_COMPAT_INFO"
	.align	4
        /*0000*/ 	.byte	0x02, 0x09, 0x01, 0x00, 0x02, 0x02, 0x04, 0x00, 0x02, 0x05, 0x05, 0x00, 0x03, 0x07, 0x01, 0x01
        /*0010*/ 	.byte	0x02, 0x03, 0x01, 0x00, 0x02, 0x06, 0x01, 0x00, 0x04, 0x0b, 0x08, 0x00, 0x00, 0x00, 0x00, 0x00
        /*0020*/ 	.byte	0x00, 0x00, 0x00, 0x00


//--------------------- .nv.info._ZN7cutlass13device_kernelINS_4gemm6kernel13GemmUniversalIN4cute5tupleIJiiiiEEENS1_10collective13CollectiveMmaINS1_40MainloopSm90TmaGmmaWarpSpecializedSparseILi6ENS5_IJNS4_1CILi1EEENSA_ILi2EEESB_EEENS1_35KernelTmaWarpSpecializedCooperativeEEENS5_IJNSA_ILi256EEENSA_ILi128EEENSA_ILi64EEEEEENS_10bfloat16_tENS5_IJNS4_6LayoutINS5_IJiNS5_IJSC_iEEEiEEENS5_IJlNS5_IJSB_SC_EEElEEEEENSL_INS5_IJNS5_IJNS5_IJNSA_ILi8EEESC_NSA_ILi4EEEEEEiEEENS5_IJNS5_IJNSA_ILi16EEESC_SC_EEEiEEEiEEENS5_IJNS5_IJNS5_IJSI_SV_NSA_ILi1024EEEEEENSA_ILi4096EEEEEENS5_IJNS5_IJSB_NSA_ILi512EEENSA_ILi32EEEEEElEEElEEEEEEEESK_NS5_IJlSB_lEEENS4_8TiledMMAINS4_8MMA_AtomIJNS4_4SM904GMMA6SPARSE29GMMA_64x128x32_F32BF16BF16_SSILNS1E_5MajorE0ELS1H_0ELNS1E_7ScaleInE1ELS1I_1ELNS1E_9SparseSelE0EEEEEENSL_INS5_IJSC_SB_SB_EEENS5_IJSB_NSA_ILi0EEES1N_EEEEENS5_IJNS4_10UnderscoreES1Q_S1Q_EEEEENS4_23SM90_TMA_LOAD_MULTICASTENS4_14ComposedLayoutINS4_7SwizzleILi2ELi4ELi3EEENS4_25smem_sparse_ptr_flag_bitsILi2ELi16EEENSL_INS5_IJNS5_IJSB_SR_EEENS5_IJSC_S14_EEEEEENS5_IJNS5_IJS1N_SI_EEESO_EEEEEEEvNS4_8identityENS4_13SM90_TMA_LOADENS1U_INS1V_ILi3ELi4ELi3EEENS4_18smem_ptr_flag_bitsILi16EEENSL_INS5_IJSR_SI_EEENS5_IJSI_SB_EEEEEEEvS26_EENS_8epilogue10collective6detail29Sm90TmaWarpSpecializedAdapterINS2H_15DefaultEpilogueIfNS5_IJSB_llEEES2L_NS2G_6thread17LinearCombinationIfLi1EffLNS2M_9ScaleType4KindE0ELNS_15FloatRoundStyleE2EfEENS1_15EpilogueDefaultEEEEEvvEEEEvNT_6ParamsE --------------------------
	.section	.nv.info._ZN7cutlass13device_kernelINS_4gemm6kernel13GemmUniversalIN4cute5tupleIJiiiiEEENS1_10collective13CollectiveMmaINS1_40MainloopSm90TmaGmmaWarpSpecializedSparseILi6ENS5_IJNS4_1CILi1EEENSA_ILi2EEESB_EEENS1_35KernelTmaWarpSpecializedCooperativeEEENS5_IJNSA_ILi256EEENSA_ILi128EEENSA_ILi64EEEEEENS_10bfloat16_tENS5_IJNS4_6LayoutINS5_IJiNS5_IJSC_iEEEiEEENS5_IJlNS5_IJSB_SC_EEElEEEEENSL_INS5_IJNS5_IJNS5_IJNSA_ILi8EEESC_NSA_ILi4EEEEEEiEEENS5_IJNS5_IJNSA_ILi16EEESC_SC_EEEiEEEiEEENS5_IJNS5_IJNS5_IJSI_SV_NSA_ILi1024EEEEEENSA_ILi4096EEEEEENS5_IJNS5_IJSB_NSA_ILi512EEENSA_ILi32EEEEEElEEElEEEEEEEESK_NS5_IJlSB_lEEENS4_8TiledMMAINS4_8MMA_AtomIJNS4_4SM904GMMA6SPARSE29GMMA_64x128x32_F32BF16BF16_SSILNS1E_5MajorE0ELS1H_0ELNS1E_7ScaleInE1ELS1I_1ELNS1E_9SparseSelE0EEEEEENSL_INS5_IJSC_SB_SB_EEENS5_IJSB_NSA_ILi0EEES1N_EEEEENS5_IJNS4_10UnderscoreES1Q_S1Q_EEEEENS4_23SM90_TMA_LOAD_MULTICASTENS4_14ComposedLayoutINS4_7SwizzleILi2ELi4ELi3EEENS4_25smem_sparse_ptr_flag_bitsILi2ELi16EEENSL_INS5_IJNS5_IJSB_SR_EEENS5_IJSC_S14_EEEEEENS5_IJNS5_IJS1N_SI_EEESO_EEEEEEEvNS4_8identityENS4_13SM90_TMA_LOADENS1U_INS1V_ILi3ELi4ELi3EEENS4_18smem_ptr_flag_bitsILi16EEENSL_INS5_IJSR_SI_EEENS5_IJSI_SB_EEEEEEEvS26_EENS_8epilogue10collective6detail29Sm90TmaWarpSpecializedAdapterINS2H_15DefaultEpilogueIfNS5_IJSB_llEEES2L_NS2G_6thread17LinearCombinationIfLi1EffLNS2M_9ScaleType4KindE0ELNS_15FloatRoundStyleE2EfEENS1_15EpilogueDefaultEEEEEvvEEEEvNT_6ParamsE,"",@"SHT_CUDA_INFO"
	.sectionflags	@""
	.align	4


	//----- nvinfo : EIATTR_CUDA_API_VERSION
	.align		4
        /*0000*/ 	.byte	0x04, 0x37
        /*0002*/ 	.short	(.L_18 - .L_17)
.L_17:
        /*0004*/ 	.word	0x00000082


	//----- nvinfo : EIATTR_KPARAM_INFO
	.align		4
.L_18:
        /*0008*/ 	.byte	0x04, 0x17
        /*000a*/ 	.short	(.L_20 - .L_19)
.L_19:
        /*000c*/ 	.word	0x00000000
        /*0010*/ 	.short	0x0000
        /*0012*/ 	.short	0x0070
        /*0014*/ 	.byte	0x00, 0xf0, 0x01, 0x14


	//----- nvinfo : EIATTR_SPARSE_MMA_MASK
	.align		4
.L_20:
        /*0018*/ 	.byte	0x03, 0x50
        /*001a*/ 	.short	0x0002


	//----- nvinfo : EIATTR_MAXREG_COUNT
	.align		4
        /*001c*/ 	.byte	0x03, 0x1b
        /*001e*/ 	.short	0x00a8


	//----- nvinfo : EIATTR_NUM_BARRIERS
	.align		4
        /*0020*/ 	.byte	0x02, 0x4c
        /*0022*/ 	.byte	0x01
	.zero		1


	//----- nvinfo : EIATTR_MERCURY_ISA_VERSION
	.align		4
        /*0024*/ 	.byte	0x03, 0x5f
        /*0026*/ 	.short	0x0101


	//----- nvinfo : EIATTR_INT_WARP_WIDE_INSTR_OFFSETS
	.align		4
        /*0028*/ 	.byte	0x04, 0x31
        /*002a*/ 	.short	(.L_22 - .L_21)


	//   ....[0]....
.L_21:
        /*002c*/ 	.word	0x00000500


	//   ....[1]....
        /*0030*/ 	.word	0x00000520


	//   ....[2]....
        /*0034*/ 	.word	0x000006b0


	//----- nvinfo : EIATTR_COOP_GROUP_MASK_REGIDS
	.align		4
.L_22:
        /*0038*/ 	.byte	0x04, 0x29
        /*003a*/ 	.short	(.L_24 - .L_23)


	//   ....[0]....
.L_23:
        /*003c*/ 	.word	0xffffffff


	//   ....[1]....
        /*0040*/ 	.word	0xffffffff


	//   ....[2]....
        /*0044*/ 	.word	0xffffffff


	//   ....[3]....
        /*0048*/ 	.word	0xffffffff


	//   ....[4]....
        /*004c*/ 	.word	0xffffffff


	//   ....[5]....
        /*0050*/ 	.word	0xffffffff


	//----- nvinfo : EIATTR_COOP_GROUP_INSTR_OFFSETS
	.align		4
.L_24:
        /*0054*/ 	.byte	0x04, 0x28
        /*0056*/ 	.short	(.L_26 - .L_25)


	//   ....[0]....
.L_25:
        /*0058*/ 	.word	0x00000060


	//   ....[1]....
        /*005c*/ 	.word	0x00000070


	//   ....[2]....
        /*0060*/ 	.word	0x00000160


	//   ....[3]....
        /*0064*/ 	.word	0x00000330


	//   ....[4]....
        /*0068*/ 	.word	0x000007e0


	//   ....[5]....
        /*006c*/ 	.word	0x00001260


	//----- nvinfo : EIATTR_REG_RECONFIG
	.align		4
.L_26:
        /*0070*/ 	.byte	0x01, 0x54
	.zero		2


	//----- nvinfo : EIATTR_MBARRIER_INSTR_OFFSETS
	.align		4
        /*0074*/ 	.byte	0x04, 0x39
        /*0076*/ 	.short	(.L_28 - .L_27)


	//   ....[0]....
.L_27:
        /*0078*/ 	.word	0x00000260
        /*007c*/ 	.word	0x000000ff
        /*0080*/ 	.word	0x00000000
        /*0084*/ 	.short	0x0100
        /*0086*/ 	.byte	0x08
	.zero		1


	//   ....[1]....
        /*0088*/ 	.word	0x00000270
        /*008c*/ 	.word	0x000000ff
        /*0090*/ 	.word	0x00000030
        /*0094*/ 	.short	0x0100
        /*0096*/ 	.byte	0x08
	.zero		1


	//   ....[2]....
        /*0098*/ 	.word	0x00000280
        /*009c*/ 	.word	0x000000ff
        /*00a0*/ 	.word	0x00000008
        /*00a4*/ 	.short	0x0100
        /*00a6*/ 	.byte	0x08
	.zero		1


	//   ....[3]....
        /*00a8*/ 	.word	0x00000290
        /*00ac*/ 	.word	0x000000ff
        /*00b0*/ 	.word	0x00000038
        /*00b4*/ 	.short	0x0100
        /*00b6*/ 	.byte	0x08
	.zero		1


	//   ....[4]....
        /*00b8*/ 	.word	0x000002a0
        /*00bc*/ 	.word	0x000000ff
        /*00c0*/ 	.word	0x00000010
        /*00c4*/ 	.short	0x0100
        /*00c6*/ 	.byte	0x08
	.zero		1


	//   ....[5]....
        /*00c8*/ 	.word	0x000002b0
        /*00cc*/ 	.word	0x000000ff
        /*00d0*/ 	.word	0x00000040
        /*00d4*/ 	.short	0x0100
        /*00d6*/ 	.byte	0x08
	.zero		1


	//   ....[6]....
        /*00d8*/ 	.word	0x000002c0
        /*00dc*/ 	.word	0x000000ff
        /*00e0*/ 	.word	0x00000018
        /*00e4*/ 	.short	0x0100
        /*00e6*/ 	.byte	0x08
	.zero		1


	//   ....[7]....
        /*00e8*/ 	.word	0x000002d0
        /*00ec*/ 	.word	0x000000ff
        /*00f0*/ 	.word	0x00000048
        /*00f4*/ 	.short	0x0100
        /*00f6*/ 	.byte	0x08
	.zero		1


	//   ....[8]....
        /*00f8*/ 	.word	0x000002e0
        /*00fc*/ 	.word	0x000000ff
        /*0100*/ 	.word	0x00000020
        /*0104*/ 	.short	0x0100
        /*0106*/ 	.byte	0x08
	.zero		1


	//   ....[9]....
        /*0108*/ 	.word	0x000002f0
        /*010c*/ 	.word	0x000000ff
        /*0110*/ 	.word	0x00000050
        /*0114*/ 	.short	0x0100
        /*0116*/ 	.byte	0x08
	.zero		1


	//   ....[10]....
        /*0118*/ 	.word	0x00000300
        /*011c*/ 	.word	0x000000ff
        /*0120*/ 	.word	0x00000028
        /*0124*/ 	.short	0x0100
        /*0126*/ 	.byte	0x08
	.zero		1


	//   ....[11]....
        /*0128*/ 	.word	0x00000310
        /*012c*/ 	.word	0x000000ff
        /*0130*/ 	.word	0x00000058
        /*0134*/ 	.short	0x0100
        /*0136*/ 	.byte	0x08
	.zero		1


	//   ....[12]....
        /*0138*/ 	.word	0x00000740
        /*013c*/ 	.word	0x000000ff
        /*0140*/ 	.word	0x00000070
        /*0144*/ 	.short	0x0100
        /*0146*/ 	.byte	0x06
	.zero		1


	//   ....[13]....
        /*0148*/ 	.word	0x00000790
        /*014c*/ 	.word	0x000000ff
        /*0150*/ 	.word	0x00000078
        /*0154*/ 	.short	0x0100
        /*0156*/ 	.byte	0x06
	.zero		1


	//   ....[14]....
        /*0158*/ 	.word	0x000017a0
        /*015c*/ 	.word	0x000000ff
        /*0160*/ 	.word	0x00000000
        /*0164*/ 	.short	0x010a
        /*0166*/ 	.byte	0x08
	.zero		1


	//   ....[15]....
        /*0168*/ 	.word	0x00001870
        /*016c*/ 	.word	0x000000ff
        /*0170*/ 	.word	0x00000000
        /*0174*/ 	.short	0x010a
        /*0176*/ 	.byte	0x08
	.zero		1


	//   ....[16]....
        /*0178*/ 	.word	0x00001aa0
        /*017c*/ 	.word	0x0000000d
        /*0180*/ 	.word	0x00000000
        /*0184*/ 	.short	0x0101
        /*0186*/ 	.byte	0x3f
	.zero		1


	//   ....[17]....
        /*0188*/ 	.word	0x0000b050
        /*018c*/ 	.word	0x00000017
        /*0190*/ 	.word	0x00000030
        /*0194*/ 	.short	0x010a
        /*0196*/ 	.byte	0x3f
	.zero		1


	//   ....[18]....
        /*0198*/ 	.word	0x0000b480
        /*019c*/ 	.word	0x00000005
        /*01a0*/ 	.word	0x00000078
        /*01a4*/ 	.short	0x0101
        /*01a6*/ 	.byte	0x3f
	.zero		1


	//   ....[19]....
        /*01a8*/ 	.word	0x0000bbc0
        /*01ac*/ 	.word	0x00000005
        /*01b0*/ 	.word	0x00000000
        /*01b4*/ 	.short	0x010a
        /*01b6*/ 	.byte	0x3f
	.zero		1


	//   ....[20]....
        /*01b8*/ 	.word	0x0000bc40
        /*01bc*/ 	.word	0x00000007
        /*01c0*/ 	.word	0x00000000
        /*01c4*/ 	.short	0x010a
        /*01c6*/ 	.byte	0x3f
	.zero		1


	//   ....[21]....
        /*01c8*/ 	.word	0x0000bcd0
        /*01cc*/ 	.word	0x00000006
        /*01d0*/ 	.word	0x00000000
        /*01d4*/ 	.short	0x010a
        /*01d6*/ 	.byte	0x3f
	.zero		1


	//   ....[22]....
        /*01d8*/ 	.word	0x0000bd60
        /*01dc*/ 	.word	0x00000009
        /*01e0*/ 	.word	0x00000000
        /*01e4*/ 	.short	0x010a
        /*01e6*/ 	.byte	0x3f
	.zero		1


	//   ....[23]....
        /*01e8*/ 	.word	0x0000bdf0
        /*01ec*/ 	.word	0x00000006
        /*01f0*/ 	.word	0x00000000
        /*01f4*/ 	.short	0x010a
        /*01f6*/ 	.byte	0x3f
	.zero		1


	//   ....[24]....
        /*01f8*/ 	.word	0x0000be80
        /*01fc*/ 	.word	0x00000003
        /*0200*/ 	.word	0x00000000
        /*0204*/ 	.short	0x010a
        /*0206*/ 	.byte	0x3f
	.zero		1


	//   ....[25]....
        /*0208*/ 	.word	0x0000bef0
        /*020c*/ 	.word	0x0000000d
        /*0210*/ 	.word	0x00000000
        /*0214*/ 	.short	0x010a
        /*0216*/ 	.byte	0x3f
	.zero		1


	//   ....[26]....
        /*0218*/ 	.word	0x0000bfc0
        /*021c*/ 	.word	0x00000017
        /*0220*/ 	.word	0x00000030
        /*0224*/ 	.short	0x010a
        /*0226*/ 	.byte	0x3f
	.zero		1


	//   ....[27]....
        /*0228*/ 	.word	0x0000c090
        /*022c*/ 	.word	0x00000005
        /*0230*/ 	.word	0x00000000
        /*0234*/ 	.short	0x010a
        /*0236*/ 	.byte	0x3f
	.zero		1


	//   ....[28]....
        /*0238*/ 	.word	0x0000c0e0
        /*023c*/ 	.word	0x00000007
        /*0240*/ 	.word	0x00000000
        /*0244*/ 	.short	0x010a
        /*0246*/ 	.byte	0x3f
	.zero		1


	//   ....[29]....
        /*0248*/ 	.word	0x0000c130
        /*024c*/ 	.word	0x00000006
        /*0250*/ 	.word	0x00000000
        /*0254*/ 	.short	0x010a
        /*0256*/ 	.byte	0x3f
	.zero		1


	//   ....[30]....
        /*0258*/ 	.word	0x0000c180
        /*025c*/ 	.word	0x00000009
        /*0260*/ 	.word	0x00000000
        /*0264*/ 	.short	0x010a
        /*0266*/ 	.byte	0x3f
	.zero		1


	//   ....[31]....
        /*0268*/ 	.word	0x0000c1d0
        /*026c*/ 	.word	0x00000006
        /*0270*/ 	.word	0x00000000
        /*0274*/ 	.short	0x010a
        /*0276*/ 	.byte	0x3f
	.zero		1


	//----- nvinfo : EIATTR_NUM_MBARRIERS
	.align		4
.L_28:
        /*0278*/ 	.byte	0x03, 0x38
        /*027a*/ 	.short	0x000e


	//----- nvinfo : EIATTR_EXIT_INSTR_OFFSETS
	.align		4
        /*027c*/ 	.byte	0x04, 0x1c
        /*027e*/ 	.short	(.L_30 - .L_29)


	//   ....[0]....
.L_29:
        /*0280*/ 	.word	0x00000940


	//   ....[1]....
        /*0284*/ 	.word	0x00001130


	//   ....[2]....
        /*0288*/ 	.word	0x0000a750


	//   ....[3]....
        /*028c*/ 	.word	0x0000ac90


	//   ....[4]....
        /*0290*/ 	.word	0x0000bed0


	//----- nvinfo : EIATTR_MAX_THREADS
	.align		4
.L_30:
        /*0294*/ 	.byte	0x04, 0x05
        /*0296*/ 	.short	(.L_32 - .L_31)
.L_31:
        /*0298*/ 	.word	0x00000180
        /*029c*/ 	.word	0x00000001
        /*02a0*/ 	.word	0x00000001


	//----- nvinfo : EIATTR_CRS_STACK_SIZE
	.align		4
.L_32:
        /*02a4*/ 	.byte	0x04, 0x1e
        /*02a6*/ 	.short	(.L_34 - .L_33)
.L_33:
        /*02a8*/ 	.word	0x00000000


	//----- nvinfo : EIATTR_CBANK_PARAM_SIZE
	.align		4
.L_34:
        /*02ac*/ 	.byte	0x03, 0x19
        /*02ae*/ 	.short	0x0570


	//----- nvinfo : EIATTR_PARAM_CBANK
	.align		4
        /*02b0*/ 	.byte	0x04, 0x0a
        /*02b2*/ 	.short	(.L_36 - .L_35)
	.align		4
.L_35:
        /*02b4*/ 	.word	index@(.nv.constant0._ZN7cutlass13device_kernelINS_4gemm6kernel13GemmUniversalIN4cute5tupleIJiiiiEEENS1_10collective13CollectiveMmaINS1_40MainloopSm90TmaGmmaWarpSpecializedSparseILi6ENS5_IJNS4_1CILi1EEENSA_ILi2EEESB_EEENS1_35KernelTmaWarpSpecializedCooperativeEEENS5_IJNSA_ILi256EEENSA_ILi128EEENSA_ILi64EEEEEENS_10bfloat16_tENS5_IJNS4_6LayoutINS5_IJiNS5_IJSC_iEEEiEEENS5_IJlNS5_IJSB_SC_EEElEEEEENSL_INS5_IJNS5_IJNS5_IJNSA_ILi8EEESC_NSA_ILi4EEEEEEiEEENS5_IJNS5_IJNSA_ILi16EEESC_SC_EEEiEEEiEEENS5_IJNS5_IJNS5_IJSI_SV_NSA_ILi1024EEEEEENSA_ILi4096EEEEEENS5_IJNS5_IJSB_NSA_ILi512EEENSA_ILi32EEEEEElEEElEEEEEEEESK_NS5_IJlSB_lEEENS4_8TiledMMAINS4_8MMA_AtomIJNS4_4SM904GMMA6SPARSE29GMMA_64x128x32_F32BF16BF16_SSILNS1E_5MajorE0ELS1H_0ELNS1E_7ScaleInE1ELS1I_1ELNS1E_9SparseSelE0EEEEEENSL_INS5_IJSC_SB_SB_EEENS5_IJSB_NSA_ILi0EEES1N_EEEEENS5_IJNS4_10UnderscoreES1Q_S1Q_EEEEENS4_23SM90_TMA_LOAD_MULTICASTENS4_14ComposedLayoutINS4_7SwizzleILi2ELi4ELi3EEENS4_25smem_sparse_ptr_flag_bitsILi2ELi16EEENSL_INS5_IJNS5_IJSB_SR_EEENS5_IJSC_S14_EEEEEENS5_IJNS5_IJS1N_SI_EEESO_EEEEEEEvNS4_8identityENS4_13SM90_TMA_LOADENS1U_INS1V_ILi3ELi4ELi3EEENS4_18smem_ptr_flag_bitsILi16EEENSL_INS5_IJSR_SI_EEENS5_IJSI_SB_EEEEEEEvS26_EENS_8epilogue10collective6detail29Sm90TmaWarpSpecializedAdapterINS2H_15DefaultEpilogueIfNS5_IJSB_llEEES2L_NS2G_6thread17LinearCombinationIfLi1EffLNS2M_9ScaleType4KindE0ELNS_15FloatRoundStyleE2EfEENS1_15EpilogueDefaultEEEEEvvEEEEvNT_6ParamsE)
        /*02b8*/ 	.short	0x0210
        /*02ba*/ 	.short	0x0570


	//----- nvinfo : EIATTR_SW_WAR
	.align		4
.L_36:
        /*02bc*/ 	.byte	0x04, 0x36
        /*02be*/ 	.short	(.L_38 - .L_37)
.L_37:
        /*02c0*/ 	.word	0x00000008
.L_38:


//--------------------- .nv.callgraph             --------------------------
	.section	.nv.callgraph,"",@"SHT_CUDA_CALLGRAPH"
	.align	4
	.sectionentsize	8
	.align		4
        /*0000*/ 	.word	0x00000000
	.align		4
        /*0004*/ 	.word	0xffffffff
	.align		4
        /*0008*/ 	.word	0x00000000
	.align		4
        /*000c*/ 	.word	0xfffffffe
	.align		4
        /*0010*/ 	.word	0x00000000
	.align		4
        /*0014*/ 	.word	0xfffffffd
	.align		4
        /*0018*/ 	.word	0x00000000
	.align		4
        /*001c*/ 	.word	0xfffffffc


//--------------------- .nv.constant4             --------------------------
	.section	.nv.constant4,"a",@progbits
	.align	8
	.align		8
.nv.constant4:
        /*0000*/ 	.dword	_ZN39_INTERNAL_67eac1f5_4_k_cu_d3ef8d48_30414cuda3std3__45__cpo5beginE
	.align		8
        /*0008*/ 	.dword	_ZN39_INTERNAL_67eac1f5_4_k_cu_d3ef8d48_30414cuda3std3__45__cpo3endE
	.align		8
        /*0010*/ 	.dword	_ZN39_INTERNAL_67eac1f5_4_k_cu_d3ef8d48_30414cuda3std3__45__cpo6cbeginE
	.align		8
        /*0018*/ 	.dword	_ZN39_INTERNAL_67eac1f5_4_k_cu_d3ef8d48_30414cuda3std3__45__cpo4cendE
	.align		8
        /*0020*/ 	.dword	_ZN39_INTERNAL_67eac1f5_4_k_cu_d3ef8d48_30414cuda3std3__441_GLOBAL__N__67eac1f5_4_k_cu_d3ef8d48_30416ignoreE
	.align		8
        /*0028*/ 	.dword	_ZN39_INTERNAL_67eac1f5_4_k_cu_d3ef8d48_30414cuda3std3__419piecewise_constructE
	.align		8
        /*0030*/ 	.dword	_ZN39_INTERNAL_67eac1f5_4_k_cu_d3ef8d48_30414cuda3std3__48in_placeE
	.align		8
        /*0038*/ 	.dword	_ZN39_INTERNAL_67eac1f5_4_k_cu_d3ef8d48_30414cuda3std6ranges3__45__cpo4swapE
	.align		8
        /*0040*/ 	.dword	_ZN39_INTERNAL_67eac1f5_4_k_cu_d3ef8d48_30414cuda3std6ranges3__45__cpo9iter_moveE
	.align		8
        /*0048*/ 	.dword	_ZN39_INTERNAL_67eac1f5_4_k_cu_d3ef8d48_30414cute7productE
	.align		8
        /*0050*/ 	.dword	_ZN39_INTERNAL_67eac1f5_4_k_cu_d3ef8d48_30414cute1_E


//--------------------- .text._ZN7cutlass13device_kernelINS_4gemm6kernel13GemmUniversalIN4cute5tupleIJiiiiEEENS1_10collective13CollectiveMmaINS1_40MainloopSm90TmaGmmaWarpSpecializedSparseILi6ENS5_IJNS4_1CILi1EEENSA_ILi2EEESB_EEENS1_35KernelTmaWarpSpecializedCooperativeEEENS5_IJNSA_ILi256EEENSA_ILi128EEENSA_ILi64EEEEEENS_10bfloat16_tENS5_IJNS4_6LayoutINS5_IJiNS5_IJSC_iEEEiEEENS5_IJlNS5_IJSB_SC_EEElEEEEENSL_INS5_IJNS5_IJNS5_IJNSA_ILi8EEESC_NSA_ILi4EEEEEEiEEENS5_IJNS5_IJNSA_ILi16EEESC_SC_EEEiEEEiEEENS5_IJNS5_IJNS5_IJSI_SV_NSA_ILi1024EEEEEENSA_ILi4096EEEEEENS5_IJNS5_IJSB_NSA_ILi512EEENSA_ILi32EEEEEElEEElEEEEEEEESK_NS5_IJlSB_lEEENS4_8TiledMMAINS4_8MMA_AtomIJNS4_4SM904GMMA6SPARSE29GMMA_64x128x32_F32BF16BF16_SSILNS1E_5MajorE0ELS1H_0ELNS1E_7ScaleInE1ELS1I_1ELNS1E_9SparseSelE0EEEEEENSL_INS5_IJSC_SB_SB_EEENS5_IJSB_NSA_ILi0EEES1N_EEEEENS5_IJNS4_10UnderscoreES1Q_S1Q_EEEEENS4_23SM90_TMA_LOAD_MULTICASTENS4_14ComposedLayoutINS4_7SwizzleILi2ELi4ELi3EEENS4_25smem_sparse_ptr_flag_bitsILi2ELi16EEENSL_INS5_IJNS5_IJSB_SR_EEENS5_IJSC_S14_EEEEEENS5_IJNS5_IJS1N_SI_EEESO_EEEEEEEvNS4_8identityENS4_13SM90_TMA_LOADENS1U_INS1V_ILi3ELi4ELi3EEENS4_18smem_ptr_flag_bitsILi16EEENSL_INS5_IJSR_SI_EEENS5_IJSI_SB_EEEEEEEvS26_EENS_8epilogue10collective6detail29Sm90TmaWarpSpecializedAdapterINS2H_15DefaultEpilogueIfNS5_IJSB_llEEES2L_NS2G_6thread17LinearCombinationIfLi1EffLNS2M_9ScaleType4KindE0ELNS_15FloatRoundStyleE2EfEENS1_15EpilogueDefaultEEEEEvvEEEEvNT_6ParamsE --------------------------
	.section	.text._ZN7cutlass13device_kernelINS_4gemm6kernel13GemmUniversalIN4cute5tupleIJiiiiEEENS1_10collective13CollectiveMmaINS1_40MainloopSm90TmaGmmaWarpSpecializedSparseILi6ENS5_IJNS4_1CILi1EEENSA_ILi2EEESB_EEENS1_35KernelTmaWarpSpecializedCooperativeEEENS5_IJNSA_ILi256EEENSA_ILi128EEENSA_ILi64EEEEEENS_10bfloat16_tENS5_IJNS4_6LayoutINS5_IJiNS5_IJSC_iEEEiEEENS5_IJlNS5_IJSB_SC_EEElEEEEENSL_INS5_IJNS5_IJNS5_IJNSA_ILi8EEESC_NSA_ILi4EEEEEEiEEENS5_IJNS5_IJNSA_ILi16EEESC_SC_EEEiEEEiEEENS5_IJNS5_IJNS5_IJSI_SV_NSA_ILi1024EEEEEENSA_ILi4096EEEEEENS5_IJNS5_IJSB_NSA_ILi512EEENSA_ILi32EEEEEElEEElEEEEEEEESK_NS5_IJlSB_lEEENS4_8TiledMMAINS4_8MMA_AtomIJNS4_4SM904GMMA6SPARSE29GMMA_64x128x32_F32BF16BF16_SSILNS1E_5MajorE0ELS1H_0ELNS1E_7ScaleInE1ELS1I_1ELNS1E_9SparseSelE0EEEEEENSL_INS5_IJSC_SB_SB_EEENS5_IJSB_NSA_ILi0EEES1N_EEEEENS5_IJNS4_10UnderscoreES1Q_S1Q_EEEEENS4_23SM90_TMA_LOAD_MULTICASTENS4_14ComposedLayoutINS4_7SwizzleILi2ELi4ELi3EEENS4_25smem_sparse_ptr_flag_bitsILi2ELi16EEENSL_INS5_IJNS5_IJSB_SR_EEENS5_IJSC_S14_EEEEEENS5_IJNS5_IJS1N_SI_EEESO_EEEEEEEvNS4_8identityENS4_13SM90_TMA_LOADENS1U_INS1V_ILi3ELi4ELi3EEENS4_18smem_ptr_flag_bitsILi16EEENSL_INS5_IJSR_SI_EEENS5_IJSI_SB_EEEEEEEvS26_EENS_8epilogue10collective6detail29Sm90TmaWarpSpecializedAdapterINS2H_15DefaultEpilogueIfNS5_IJSB_llEEES2L_NS2G_6thread17LinearCombinationIfLi1EffLNS2M_9ScaleType4KindE0ELNS_15FloatRoundStyleE2EfEENS1_15EpilogueDefaultEEEEEvvEEEEvNT_6ParamsE,"ax",@progbits
	.align	128
.text._ZN7cutlass13device_kernelINS_4gemm6kernel13GemmUniversalIN4cute5tupleIJiiiiEEENS1_10collective13CollectiveMmaINS1_40MainloopSm90TmaGmmaWarpSpecializedSparseILi6ENS5_IJNS4_1CILi1EEENSA_ILi2EEESB_EEENS1_35KernelTmaWarpSpecializedCooperativeEEENS5_IJNSA_ILi256EEENSA_ILi128EEENSA_ILi64EEEEEENS_10bfloat16_tENS5_IJNS4_6LayoutINS5_IJiNS5_IJSC_iEEEiEEENS5_IJlNS5_IJSB_SC_EEElEEEEENSL_INS5_IJNS5_IJNS5_IJNSA_ILi8EEESC_NSA_ILi4EEEEEEiEEENS5_IJNS5_IJNSA_ILi16EEESC_SC_EEEiEEEiEEENS5_IJNS5_IJNS5_IJSI_SV_NSA_ILi1024EEEEEENSA_ILi4096EEEEEENS5_IJNS5_IJSB_NSA_ILi512EEENSA_ILi32EEEEEElEEElEEEEEEEESK_NS5_IJlSB_lEEENS4_8TiledMMAINS4_8MMA_AtomIJNS4_4SM904GMMA6SPARSE29GMMA_64x128x32_F32BF16BF16_SSILNS1E_5MajorE0ELS1H_0ELNS1E_7ScaleInE1ELS1I_1ELNS1E_9SparseSelE0EEEEEENSL_INS5_IJSC_SB_SB_EEENS5_IJSB_NSA_ILi0EEES1N_EEEEENS5_IJNS4_10UnderscoreES1Q_S1Q_EEEEENS4_23SM90_TMA_LOAD_MULTICASTENS4_14ComposedLayoutINS4_7SwizzleILi2ELi4ELi3EEENS4_25smem_sparse_ptr_flag_bitsILi2ELi16EEENSL_INS5_IJNS5_IJSB_SR_EEENS5_IJSC_S14_EEEEEENS5_IJNS5_IJS1N_SI_EEESO_EEEEEEEvNS4_8identityENS4_13SM90_TMA_LOADENS1U_INS1V_ILi3ELi4ELi3EEENS4_18smem_ptr_flag_bitsILi16EEENSL_INS5_IJSR_SI_EEENS5_IJSI_SB_EEEEEEEvS26_EENS_8epilogue10collective6detail29Sm90TmaWarpSpecializedAdapterINS2H_15DefaultEpilogueIfNS5_IJSB_llEEES2L_NS2G_6thread17LinearCombinationIfLi1EffLNS2M_9ScaleType4KindE0ELNS_15FloatRoundStyleE2EfEENS1_15EpilogueDefaultEEEEEvvEEEEvNT_6ParamsE:
        .type           _ZN7cutlass13device_kernelINS_4gemm6kernel13GemmUniversalIN4cute5tupleIJiiiiEEENS1_10collective13CollectiveMmaINS1_40MainloopSm90TmaGmmaWarpSpecializedSparseILi6ENS5_IJNS4_1CILi1EEENSA_ILi2EEESB_EEENS1_35KernelTmaWarpSpecializedCooperativeEEENS5_IJNSA_ILi256EEENSA_ILi128EEENSA_ILi64EEEEEENS_10bfloat16_tENS5_IJNS4_6LayoutINS5_IJiNS5_IJSC_iEEEiEEENS5_IJlNS5_IJSB_SC_EEElEEEEENSL_INS5_IJNS5_IJNS5_IJNSA_ILi8EEESC_NSA_ILi4EEEEEEiEEENS5_IJNS5_IJNSA_ILi16EEESC_SC_EEEiEEEiEEENS5_IJNS5_IJNS5_IJSI_SV_NSA_ILi1024EEEEEENSA_ILi4096EEEEEENS5_IJNS5_IJSB_NSA_ILi512EEENSA_ILi32EEEEEElEEElEEEEEEEESK_NS5_IJlSB_lEEENS4_8TiledMMAINS4_8MMA_AtomIJNS4_4SM904GMMA6SPARSE29GMMA_64x128x32_F32BF16BF16_SSILNS1E_5MajorE0ELS1H_0ELNS1E_7ScaleInE1ELS1I_1ELNS1E_9SparseSelE0EEEEEENSL_INS5_IJSC_SB_SB_EEENS5_IJSB_NSA_ILi0EEES1N_EEEEENS5_IJNS4_10UnderscoreES1Q_S1Q_EEEEENS4_23SM90_TMA_LOAD_MULTICASTENS4_14ComposedLayoutINS4_7SwizzleILi2ELi4ELi3EEENS4_25smem_sparse_ptr_flag_bitsILi2ELi16EEENSL_INS5_IJNS5_IJSB_SR_EEENS5_IJSC_S14_EEEEEENS5_IJNS5_IJS1N_SI_EEESO_EEEEEEEvNS4_8identityENS4_13SM90_TMA_LOADENS1U_INS1V_ILi3ELi4ELi3EEENS4_18smem_ptr_flag_bitsILi16EEENSL_INS5_IJSR_SI_EEENS5_IJSI_SB_EEEEEEEvS26_EENS_8epilogue10collective6detail29Sm90TmaWarpSpecializedAdapterINS2H_15DefaultEpilogueIfNS5_IJSB_llEEES2L_NS2G_6thread17LinearCombinationIfLi1EffLNS2M_9ScaleType4KindE0ELNS_15FloatRoundStyleE2EfEENS1_15EpilogueDefaultEEEEEvvEEEEvNT_6ParamsE,@function
        .size           _ZN7cutlass13device_kernelINS_4gemm6kernel13GemmUniversalIN4cute5tupleIJiiiiEEENS1_10collective13CollectiveMmaINS1_40MainloopSm90TmaGmmaWarpSpecializedSparseILi6ENS5_IJNS4_1CILi1EEENSA_ILi2EEESB_EEENS1_35KernelTmaWarpSpecializedCooperativeEEENS5_IJNSA_ILi256EEENSA_ILi128EEENSA_ILi64EEEEEENS_10bfloat16_tENS5_IJNS4_6LayoutINS5_IJiNS5_IJSC_iEEEiEEENS5_IJlNS5_IJSB_SC_EEElEEEEENSL_INS5_IJNS5_IJNS5_IJNSA_ILi8EEESC_NSA_ILi4EEEEEEiEEENS5_IJNS5_IJNSA_ILi16EEESC_SC_EEEiEEEiEEENS5_IJNS5_IJNS5_IJSI_SV_NSA_ILi1024EEEEEENSA_ILi4096EEEEEENS5_IJNS5_IJSB_NSA_ILi512EEENSA_ILi32EEEEEElEEElEEEEEEEESK_NS5_IJlSB_lEEENS4_8TiledMMAINS4_8MMA_AtomIJNS4_4SM904GMMA6SPARSE29GMMA_64x128x32_F32BF16BF16_SSILNS1E_5MajorE0ELS1H_0ELNS1E_7ScaleInE1ELS1I_1ELNS1E_9SparseSelE0EEEEEENSL_INS5_IJSC_SB_SB_EEENS5_IJSB_NSA_ILi0EEES1N_EEEEENS5_IJNS4_10UnderscoreES1Q_S1Q_EEEEENS4_23SM90_TMA_LOAD_MULTICASTENS4_14ComposedLayoutINS4_7SwizzleILi2ELi4ELi3EEENS4_25smem_sparse_ptr_flag_bitsILi2ELi16EEENSL_INS5_IJNS5_IJSB_SR_EEENS5_IJSC_S14_EEEEEENS5_IJNS5_IJS1N_SI_EEESO_EEEEEEEvNS4_8identityENS4_13SM90_TMA_LOADENS1U_INS1V_ILi3ELi4ELi3EEENS4_18smem_ptr_flag_bitsILi16EEENSL_INS5_IJSR_SI_EEENS5_IJSI_SB_EEEEEEEvS26_EENS_8epilogue10collective6detail29Sm90TmaWarpSpecializedAdapterINS2H_15DefaultEpilogueIfNS5_IJSB_llEEES2L_NS2G_6thread17LinearCombinationIfLi1EffLNS2M_9ScaleType4KindE0ELNS_15FloatRoundStyleE2EfEENS1_15EpilogueDefaultEEEEEvvEEEEvNT_6ParamsE,(.L_x_320 - _ZN7cutlass13device_kernelINS_4gemm6kernel13GemmUniversalIN4cute5tupleIJiiiiEEENS1_10collective13CollectiveMmaINS1_40MainloopSm90TmaGmmaWarpSpecializedSparseILi6ENS5_IJNS4_1CILi1EEENSA_ILi2EEESB_EEENS1_35KernelTmaWarpSpecializedCooperativeEEENS5_IJNSA_ILi256EEENSA_ILi128EEENSA_ILi64EEEEEENS_10bfloat16_tENS5_IJNS4_6LayoutINS5_IJiNS5_IJSC_iEEEiEEENS5_IJlNS5_IJSB_SC_EEElEEEEENSL_INS5_IJNS5_IJNS5_IJNSA_ILi8EEESC_NSA_ILi4EEEEEEiEEENS5_IJNS5_IJNSA_ILi16EEESC_SC_EEEiEEEiEEENS5_IJNS5_IJNS5_IJSI_SV_NSA_ILi1024EEEEEENSA_ILi4096EEEEEENS5_IJNS5_IJSB_NSA_ILi512EEENSA_ILi32EEEEEElEEElEEEEEEEESK_NS5_IJlSB_lEEENS4_8TiledMMAINS4_8MMA_AtomIJNS4_4SM904GMMA6SPARSE29GMMA_64x128x32_F32BF16BF16_SSILNS1E_5MajorE0ELS1H_0ELNS1E_7ScaleInE1ELS1I_1ELNS1E_9SparseSelE0EEEEEENSL_INS5_IJSC_SB_SB_EEENS5_IJSB_NSA_ILi0EEES1N_EEEEENS5_IJNS4_10UnderscoreES1Q_S1Q_EEEEENS4_23SM90_TMA_LOAD_MULTICASTENS4_14ComposedLayoutINS4_7SwizzleILi2ELi4ELi3EEENS4_25smem_sparse_ptr_flag_bitsILi2ELi16EEENSL_INS5_IJNS5_IJSB_SR_EEENS5_IJSC_S14_EEEEEENS5_IJNS5_IJS1N_SI_EEESO_EEEEEEEvNS4_8identityENS4_13SM90_TMA_LOADENS1U_INS1V_ILi3ELi4ELi3EEENS4_18smem_ptr_flag_bitsILi16EEENSL_INS5_IJSR_SI_EEENS5_IJSI_SB_EEEEEEEvS26_EENS_8epilogue10collective6detail29Sm90TmaWarpSpecializedAdapterINS2H_15DefaultEpilogueIfNS5_IJSB_llEEES2L_NS2G_6thread17LinearCombinationIfLi1EffLNS2M_9ScaleType4KindE0ELNS_15FloatRoundStyleE2EfEENS1_15EpilogueDefaultEEEEEvvEEEEvNT_6ParamsE)
        .other          _ZN7cutlass13device_kernelINS_4gemm6kernel13GemmUniversalIN4cute5tupleIJiiiiEEENS1_10collective13CollectiveMmaINS1_40MainloopSm90TmaGmmaWarpSpecializedSparseILi6ENS5_IJNS4_1CILi1EEENSA_ILi2EEESB_EEENS1_35KernelTmaWarpSpecializedCooperativeEEENS5_IJNSA_ILi256EEENSA_ILi128EEENSA_ILi64EEEEEENS_10bfloat16_tENS5_IJNS4_6LayoutINS5_IJiNS5_IJSC_iEEEiEEENS5_IJlNS5_IJSB_SC_EEElEEEEENSL_INS5_IJNS5_IJNS5_IJNSA_ILi8EEESC_NSA_ILi4EEEEEEiEEENS5_IJNS5_IJNSA_ILi16EEESC_SC_EEEiEEEiEEENS5_IJNS5_IJNS5_IJSI_SV_NSA_ILi1024EEEEEENSA_ILi4096EEEEEENS5_IJNS5_IJSB_NSA_ILi512EEENSA_ILi32EEEEEElEEElEEEEEEEESK_NS5_IJlSB_lEEENS4_8TiledMMAINS4_8MMA_AtomIJNS4_4SM904GMMA6SPARSE29GMMA_64x128x32_F32BF16BF16_SSILNS1E_5MajorE0ELS1H_0ELNS1E_7ScaleInE1ELS1I_1ELNS1E_9SparseSelE0EEEEEENSL_INS5_IJSC_SB_SB_EEENS5_IJSB_NSA_ILi0EEES1N_EEEEENS5_IJNS4_10UnderscoreES1Q_S1Q_EEEEENS4_23SM90_TMA_LOAD_MULTICASTENS4_14ComposedLayoutINS4_7SwizzleILi2ELi4ELi3EEENS4_25smem_sparse_ptr_flag_bitsILi2ELi16EEENSL_INS5_IJNS5_IJSB_SR_EEENS5_IJSC_S14_EEEEEENS5_IJNS5_IJS1N_SI_EEESO_EEEEEEEvNS4_8identityENS4_13SM90_TMA_LOADENS1U_INS1V_ILi3ELi4ELi3EEENS4_18smem_ptr_flag_bitsILi16EEENSL_INS5_IJSR_SI_EEENS5_IJSI_SB_EEEEEEEvS26_EENS_8epilogue10collective6detail29Sm90TmaWarpSpecializedAdapterINS2H_15DefaultEpilogueIfNS5_IJSB_llEEES2L_NS2G_6thread17LinearCombinationIfLi1EffLNS2M_9ScaleType4KindE0ELNS_15FloatRoundStyleE2EfEENS1_15EpilogueDefaultEEEEEvvEEEEvNT_6ParamsE,@"STO_CUDA_ENTRY STV_DEFAULT"
_ZN7cutlass13device_kernelINS_4gemm6kernel13GemmUniversalIN4cute5tupleIJiiiiEEENS1_10collective13CollectiveMmaINS1_40MainloopSm90TmaGmmaWarpSpecializedSparseILi6ENS5_IJNS4_1CILi1EEENSA_ILi2EEESB_EEENS1_35KernelTmaWarpSpecializedCooperativeEEENS5_IJNSA_ILi256EEENSA_ILi128EEENSA_ILi64EEEEEENS_10bfloat16_tENS5_IJNS4_6LayoutINS5_IJiNS5_IJSC_iEEEiEEENS5_IJlNS5_IJSB_SC_EEElEEEEENSL_INS5_IJNS5_IJNS5_IJNSA_ILi8EEESC_NSA_ILi4EEEEEEiEEENS5_IJNS5_IJNSA_ILi16EEESC_SC_EEEiEEEiEEENS5_IJNS5_IJNS5_IJSI_SV_NSA_ILi1024EEEEEENSA_ILi4096EEEEEENS5_IJNS5_IJSB_NSA_ILi512EEENSA_ILi32EEEEEElEEElEEEEEEEESK_NS5_IJlSB_lEEENS4_8TiledMMAINS4_8MMA_AtomIJNS4_4SM904GMMA6SPARSE29GMMA_64x128x32_F32BF16BF16_SSILNS1E_5MajorE0ELS1H_0ELNS1E_7ScaleInE1ELS1I_1ELNS1E_9SparseSelE0EEEEEENSL_INS5_IJSC_SB_SB_EEENS5_IJSB_NSA_ILi0EEES1N_EEEEENS5_IJNS4_10UnderscoreES1Q_S1Q_EEEEENS4_23SM90_TMA_LOAD_MULTICASTENS4_14ComposedLayoutINS4_7SwizzleILi2ELi4ELi3EEENS4_25smem_sparse_ptr_flag_bitsILi2ELi16EEENSL_INS5_IJNS5_IJSB_SR_EEENS5_IJSC_S14_EEEEEENS5_IJNS5_IJS1N_SI_EEESO_EEEEEEEvNS4_8identityENS4_13SM90_TMA_LOADENS1U_INS1V_ILi3ELi4ELi3EEENS4_18smem_ptr_flag_bitsILi16EEENSL_INS5_IJSR_SI_EEENS5_IJSI_SB_EEEEEEEvS26_EENS_8epilogue10collective6detail29Sm90TmaWarpSpecializedAdapterINS2H_15DefaultEpilogueIfNS5_IJSB_llEEES2L_NS2G_6thread17LinearCombinationIfLi1EffLNS2M_9ScaleType4KindE0ELNS_15FloatRoundStyleE2EfEENS1_15EpilogueDefaultEEEEEvvEEEEvNT_6ParamsE:
[----:B------:R-:W-:Y:S01]  /*0000*/  LDC R1, c[0x0][0x28] ;  /* 0x00000a00ff017b82 */ /* 0x000fe20000000800 */
[----:B------:R-:W0:Y:S01]  /*0010*/  S2R R0, SR_TID.X ;  /* 0x0000000000007919 */ /* 0x000e220000002100 */
[----:B------:R-:W-:Y:S01]  /*0020*/  ELECT P0, URZ, PT ;  /* 0x00000000003f782f */ /* 0x000fe20003800000 */
[----:B------:R-:W-:Y:S01]  /*0030*/  BSSY B0, `(.L_x_0) ;  /* 0x0000012000007945 */ /* 0x000fe20003800000 */
[--C-:B0-----:R-:W-:Y:S02]  /*0040*/  SHF.R.U32.HI R2, RZ, 0x5, R0.reuse ;  /* 0x00000005ff027819 */ /* 0x101fe40000011600 */
[----:B------:R-:W-:-:S03]  /*0050*/  SHF.R.U32.HI R7, RZ, 0x7, R0 ;  /* 0x00000007ff077819 */ /* 0x000fc60000011600 */
[----:B------:R-:W0:Y:S04]  /*0060*/  SHFL.IDX PT, R5, R2, RZ, 0x1f ;  /* 0x00001fff02057589 */ /* 0x000e2800000e0000 */
[----:B------:R1:W2:Y:S01]  /*0070*/  SHFL.IDX PT, R3, R7, RZ, 0x1f ;  /* 0x00001fff07037589 */ /* 0x0002a200000e0000 */
[----:B0-----:R-:W-:-:S13]  /*0080*/  ISETP.NE.OR P0, PT, R5, RZ, !P0 ;  /* 0x000000ff0500720c */ /* 0x001fda0004705670 */
[----:B-12---:R-:W-:Y:S05]  /*0090*/  @P0 BRA `(.L_x_1) ;  /* 0x00000000002c0947 */ /* 0x006fea0003800000 */
[----:B------:R-:W-:Y:S02]  /*00a0*/  ULDC.64 UR4, c[0x0][0x198] ;  /* 0x0000660000047ab9 */ /* 0x000fe40000000a00 */
[----:B------:R-:W-:Y:S02]  /*00b0*/  UIADD3 UR6, UP0, UR4, 0xf0, URZ ;  /* 0x000000f004067890 */ /* 0x000fe4000ff1e03f */
[----:B------:R-:W-:Y:S02]  /*00c0*/  UIADD3 UR8, UP1, UR4, 0x1f0, URZ ;  /* 0x000001f004087890 */ /* 0x000fe4000ff3e03f */
[----:B------:R-:W-:Y:S02]  /*00d0*/  UIADD3 UR4, UP2, UR4, 0x2f0, URZ ;  /* 0x000002f004047890 */ /* 0x000fe4000ff5e03f */
[----:B------:R-:W-:Y:S02]  /*00e0*/  UIADD3.X UR7, URZ, UR5, URZ, UP0, !UPT ;  /* 0x000000053f077290 */ /* 0x000fe400087fe43f */
[----:B------:R-:W-:-:S02]  /*00f0*/  UIADD3.X UR9, URZ, UR5, URZ, UP1, !UPT ;  /* 0x000000053f097290 */ /* 0x000fc40008ffe43f */
[----:B------:R-:W-:-:S05]  /*0100*/  UIADD3.X UR5, URZ, UR5, URZ, UP2, !UPT ;  /* 0x000000053f057290 */ /* 0x000fca00097fe43f */
[----:B------:R0:W-:Y:S02]  /*0110*/  UTMACCTL.PF [UR6] ;  /* 0x00000000060079b9 */ /* 0x0001e40008040000 */
[----:B------:R0:W-:Y:S02]  /*0120*/  UTMACCTL.PF [UR8] ;  /* 0x00000000080079b9 */ /* 0x0001e40008040000 */
[----:B------:R0:W-:Y:S02]  /*0130*/  UTMACCTL.PF [UR4] ;  /* 0x00000000040079b9 */ /* 0x0001e40008040000 */
[----:B0-----:R-:W-:Y:S01]  /*0140*/  NOP ;  /* 0x0000000000007918 */ /* 0x001fe20000000000 */
.L_x_1:
[----:B------:R-:W-:Y:S05]  /*0150*/  BSYNC B0 ;  /* 0x0000000000007941 */ /* 0x000fea0003800000 */
.L_x_0:
[----:B------:R-:W0:Y:S02]  /*0160*/  SHFL.IDX PT, R4, R2, RZ, 0x1f ;  /* 0x00001fff02047589 */ /* 0x000e2400000e0000 */
[----:B0-----:R-:W-:-:S13]  /*0170*/  ISETP.NE.AND P0, PT, R4, RZ, PT ;  /* 0x000000ff0400720c */ /* 0x001fda0003f05270 */
[----:B------:R-:W-:Y:S05]  /*0180*/  @P0 BRA `(.L_x_2) ;  /* 0x0000000000680947 */ /* 0x000fea0003800000 */
[----:B------:R-:W0:Y:S01]  /*0190*/  S2UR UR8, SR_CgaCtaId ;  /* 0x00000000000879c3 */ /* 0x000e220000008800 */
[----:B------:R-:W-:Y:S01]  /*01a0*/  UMOV UR4, 0x400 ;  /* 0x0000040000047882 */ /* 0x000fe20000000000 */
[----:B------:R-:W-:Y:S01]  /*01b0*/  UMOV UR5, 0x1 ;  /* 0x0000000100057882 */ /* 0x000fe20000000000 */
[----:B------:R-:W-:Y:S01]  /*01c0*/  UMOV UR6, 0x4 ;  /* 0x0000000400067882 */ /* 0x000fe20000000000 */
[----:B------:R-:W-:Y:S01]  /*01d0*/  ELECT P0, URZ, PT ;  /* 0x00000000003f782f */ /* 0x000fe20003800000 */
[----:B------:R-:W-:-:S04]  /*01e0*/  UIADD3 UR6, -UR6, 0x100000, URZ ;  /* 0x0010000006067890 */ /* 0x000fc8000fffe13f */
[----:B------:R-:W-:Y:S02]  /*01f0*/  USHF.L.U32 UR7, UR6, 0xb, URZ ;  /* 0x0000000b06077899 */ /* 0x000fe4000800063f */
[----:B------:R-:W-:Y:S02]  /*0200*/  USHF.L.U32 UR6, UR6, 0x1, URZ ;  /* 0x0000000106067899 */ /* 0x000fe4000800063f */
[----:B0-----:R-:W-:Y:S02]  /*0210*/  ULEA UR8, UR8, UR4, 0x18 ;  /* 0x0000000408087291 */ /* 0x001fe4000f8ec03f */
[----:B------:R-:W-:-:S04]  /*0220*/  UIADD3 UR4, -UR5, 0x100000, URZ ;  /* 0x0010000005047890 */ /* 0x000fc8000fffe13f */
[----:B------:R-:W-:Y:S02]  /*0230*/  USHF.L.U32 UR5, UR4, 0xb, URZ ;  /* 0x0000000b04057899 */ /* 0x000fe4000800063f */
[----:B------:R-:W-:Y:S01]  /*0240*/  USHF.L.U32 UR4, UR4, 0x1, URZ ;  /* 0x0000000104047899 */ /* 0x000fe2000800063f */
[----:B------:R-:W0:Y:S11]  /*0250*/  FENCE.VIEW.ASYNC.S ;  /* 0x00000000000073c6 */ /* 0x000e360000000000 */
[----:B0-----:R0:W1:Y:S01]  /*0260*/  SYNCS.EXCH.64 URZ, [UR8], UR4 ;  /* 0x00000004083f75b2 */ /* 0x0010620008000100 */
[----:B------:R0:W2:Y:S01]  /*0270*/  SYNCS.EXCH.64 URZ, [UR8+0x30], UR6 ;  /* 0x00003006083f75b2 */ /* 0x0000a20008000100 */
[----:B------:R0:W3:Y:S01]  /*0280*/  SYNCS.EXCH.64 URZ, [UR8+0x8], UR4 ;  /* 0x00000804083f75b2 */ /* 0x0000e20008000100 */
[----:B------:R0:W4:Y:S01]  /*0290*/  SYNCS.EXCH.64 URZ, [UR8+0x38], UR6 ;  /* 0x00003806083f75b2 */ /* 0x0001220008000100 */
[----:B------:R0:W0:Y:S01]  /*02a0*/  SYNCS.EXCH.64 URZ, [UR8+0x10], UR4 ;  /* 0x00001004083f75b2 */ /* 0x0000220008000100 */
[----:B------:R0:W0:Y:S01]  /*02b0*/  SYNCS.EXCH.64 URZ, [UR8+0x40], UR6 ;  /* 0x00004006083f75b2 */ /* 0x0000220008000100 */
[----:B------:R0:W0:Y:S01]  /*02c0*/  SYNCS.EXCH.64 URZ, [UR8+0x18], UR4 ;  /* 0x00001804083f75b2 */ /* 0x0000220008000100 */
[----:B------:R0:W0:Y:S01]  /*02d0*/  SYNCS.EXCH.64 URZ, [UR8+0x48], UR6 ;  /* 0x00004806083f75b2 */ /* 0x0000220008000100 */
[----:B------:R0:W0:Y:S01]  /*02e0*/  SYNCS.EXCH.64 URZ, [UR8+0x20], UR4 ;  /* 0x00002004083f75b2 */ /* 0x0000220008000100 */
[----:B------:R0:W0:Y:S01]  /*02f0*/  SYNCS.EXCH.64 URZ, [UR8+0x50], UR6 ;  /* 0x00005006083f75b2 */ /* 0x0000220008000100 */
[----:B------:R0:W0:Y:S01]  /*0300*/  SYNCS.EXCH.64 URZ, [UR8+0x28], UR4 ;  /* 0x00002804083f75b2 */ /* 0x0000220008000100 */
[----:B------:R0:W0:Y:S01]  /*0310*/  SYNCS.EXCH.64 URZ, [UR8+0x58], UR6 ;  /* 0x00005806083f75b2 */ /* 0x0000220008000100 */
[----:B------:R-:W-:Y:S01]  /*0320*/  NOP ;  /* 0x0000000000007918 */ /* 0x000fe20000000000 */
.L_x_2:
[----:B------:R-:W5:Y:S01]  /*0330*/  SHFL.IDX PT, R2, R2, RZ, 0x1f ;  /* 0x00001fff02027589 */ /* 0x000f6200000e0000 */
[----:B------:R-:W-:Y:S01]  /*0340*/  SHF.R.S32.HI R9, RZ, 0x1f, R0 ;  /* 0x0000001fff097819 */ /* 0x000fe20000011400 */
[----:B0-----:R-:W0:Y:S01]  /*0350*/  S2UR UR8, SR_CTAID.X ;  /* 0x00000000000879c3 */ /* 0x001e220000002500 */
[----:B------:R-:W-:Y:S01]  /*0360*/  ELECT P0, URZ, PT ;  /* 0x00000000003f782f */ /* 0x000fe20003800000 */
[----:B------:R-:W1:Y:S01]  /*0370*/  S2R R10, SR_CTAID.Y ;  /* 0x00000000000a7919 */ /* 0x000e620000002600 */
[----:B------:R-:W-:Y:S01]  /*0380*/  LEA.HI R9, R9, R0, RZ, 0x7 ;  /* 0x0000000009097211 */ /* 0x000fe200078f38ff */
[----:B------:R-:W-:Y:S01]  /*0390*/  ULDC UR4, c[0x0][0x154] ;  /* 0x0000550000047ab9 */ /* 0x000fe20000000800 */
[----:B------:R-:W-:Y:S01]  /*03a0*/  SHF.R.S32.HI R15, RZ, 0x1f, R4 ;  /* 0x0000001fff0f7819 */ /* 0x000fe20000011404 */
[----:B------:R-:W-:Y:S01]  /*03b0*/  VIADD R16, R3, 0xffffffff ;  /* 0xffffffff03107836 */ /* 0x000fe20000000000 */
[----:B------:R-:W-:Y:S01]  /*03c0*/  LOP3.LUT R9, R9, 0xffffff80, RZ, 0xc0, !PT ;  /* 0xffffff8009097812 */ /* 0x000fe200078ec0ff */
[----:B------:R-:W2:Y:S01]  /*03d0*/  LDC R14, c[0x0][0x140] ;  /* 0x00005000ff0e7b82 */ /* 0x000ea20000000800 */
[----:B------:R-:W-:Y:S01]  /*03e0*/  LEA.HI R15, R15, R4, RZ, 0x2 ;  /* 0x000000040f0f7211 */ /* 0x000fe200078f10ff */
[----:B------:R-:W-:Y:S01]  /*03f0*/  NOP ;  /* 0x0000000000007918 */ /* 0x000fe20000000000 */
[----:B------:R-:W-:Y:S01]  /*0400*/  NOP ;  /* 0x0000000000007918 */ /* 0x000fe20000000000 */
[----:B------:R-:W-:Y:S01]  /*0410*/  IMAD.IADD R9, R0, 0x1, -R9 ;  /* 0x0000000100097824 */ /* 0x000fe200078e0a09 */
[----:B------:R-:W-:-:S02]  /*0420*/  LOP3.LUT R15, R15, 0x3ffffffc, RZ, 0xc0, !PT ;  /* 0x3ffffffc0f0f7812 */ /* 0x000fc400078ec0ff */
[----:B------:R-:W-:Y:S01]  /*0430*/  ISETP.GE.U32.AND P5, PT, R16, 0x2, PT ;  /* 0x000000021000780c */ /* 0x000fe20003fa6070 */
[----:B------:R-:W3:Y:S01]  /*0440*/  LDC R12, c[0x0][0x144] ;  /* 0x00005100ff0c7b82 */ /* 0x000ee20000000800 */
[----:B------:R-:W-:Y:S01]  /*0450*/  SHF.R.S32.HI R6, RZ, 0x1f, R9 ;  /* 0x0000001fff067819 */ /* 0x000fe20000011409 */
[----:B------:R-:W-:Y:S01]  /*0460*/  IMAD.IADD R15, R4, 0x1, -R15 ;  /* 0x00000001040f7824 */ /* 0x000fe200078e0a0f */
[----:B------:R-:W-:Y:S02]  /*0470*/  LOP3.LUT P2, RZ, R9, 0x7, RZ, 0xc0, !PT ;  /* 0x0000000709ff7812 */ /* 0x000fe4000784c0ff */
[----:B------:R-:W-:Y:S02]  /*0480*/  LEA.HI R6, R6, R9, RZ, 0x3 ;  /* 0x0000000906067211 */ /* 0x000fe400078f18ff */
[----:B-----5:R-:W-:Y:S02]  /*0490*/  ISETP.NE.OR P0, PT, R2, RZ, !P0 ;  /* 0x000000ff0200720c */ /* 0x020fe40004705670 */
[----:B------:R-:W-:-:S02]  /*04a0*/  SHF.R.S32.HI R2, RZ, 0x3, R6 ;  /* 0x00000003ff027819 */ /* 0x000fc40000011406 */
[----:B------:R-:W-:Y:S02]  /*04b0*/  SHF.R.S32.HI R13, RZ, 0x1f, R6 ;  /* 0x0000001fff0d7819 */ /* 0x000fe40000011406 */
[----:B0-----:R-:W-:Y:S02]  /*04c0*/  I2FP.F32.U32 R4, UR8 ;  /* 0x0000000800047c45 */ /* 0x001fe40008201000 */
[----:B------:R-:W-:Y:S02]  /*04d0*/  LEA.HI R13, R13, R2, RZ, 0x2 ;  /* 0x000000020d0d7211 */ /* 0x000fe400078f10ff */
[----:B--2---:R-:W-:Y:S02]  /*04e0*/  ISETP.EQ.U32.AND P3, PT, R14, 0x1, PT ;  /* 0x000000010e00780c */ /* 0x004fe40003f62070 */
[----:B-1----:R-:W-:Y:S01]  /*04f0*/  I2FP.F32.U32 R8, R10 ;  /* 0x0000000a00087245 */ /* 0x002fe20000201000 */
[----:B------:R-:W-:Y:S01]  /*0500*/  VOTEU.ALL UP0, P0 ;  /* 0x00000000003f7886 */ /* 0x000fe20000000000 */
[----:B------:R-:W-:Y:S01]  /*0510*/  LOP3.LUT R13, R13, 0xfffffffc, RZ, 0xc0, !PT ;  /* 0xfffffffc0d0d7812 */ /* 0x000fe200078ec0ff */
[----:B------:R-:W-:-:S02]  /*0520*/  VOTEU.ALL UP1, P0 ;  /* 0x00000000003f7886 */ /* 0x000fc40000020000 */
[----:B------:R-:W-:Y:S01]  /*0530*/  FMUL R8, R8, UR4 ;  /* 0x0000000408087c20 */ /* 0x000fe20008400000 */
[----:B------:R-:W0:Y:S01]  /*0540*/  @!UP0 S2UR UR7, SR_CgaCtaId ;  /* 0x00000000000789c3 */ /* 0x000e220000008800 */
[----:B------:R-:W-:Y:S01]  /*0550*/  IMAD.IADD R6, R2, 0x1, -R13 ;  /* 0x0000000102067824 */ /* 0x000fe200078e0a0d */
[----:B------:R-:W-:Y:S01]  /*0560*/  ULDC UR4, c[0x0][0x150] ;  /* 0x0000540000047ab9 */ /* 0x000fe20000000800 */
[----:B------:R-:W-:Y:S01]  /*0570*/  SHF.R.S32.HI R2, RZ, 0x1f, R5 ;  /* 0x0000001fff027819 */ /* 0x000fe20000011405 */
[----:B------:R-:W-:Y:S01]  /*0580*/  FMUL R4, R4, UR4 ;  /* 0x0000000404047c20 */ /* 0x000fe20008400000 */
[----:B------:R-:W1:Y:S01]  /*0590*/  F2I.U32.TRUNC.NTZ R8, R8 ;  /* 0x0000000800087305 */ /* 0x000e62000020f000 */
[----:B------:R-:W-:Y:S01]  /*05a0*/  IMAD R6, R15, 0x4, R6 ;  /* 0x000000040f067824 */ /* 0x000fe200078e0206 */
[----:B------:R-:W-:Y:S01]  /*05b0*/  LEA.HI R2, R2, R5, RZ, 0x2 ;  /* 0x0000000502027211 */ /* 0x000fe200078f10ff */
[----:B------:R-:W2:Y:S01]  /*05c0*/  LDC R13, c[0x0][0x148] ;  /* 0x00005200ff0d7b82 */ /* 0x000ea20000000800 */
[----:B------:R-:W-:Y:S01]  /*05d0*/  UMOV UR4, 0x20 ;  /* 0x0000002000047882 */ /* 0x000fe20000000000 */
[----:B------:R-:W-:Y:S01]  /*05e0*/  IMAD.SHL.U32 R15, R6, 0x4, RZ ;  /* 0x00000004060f7824 */ /* 0x000fe200078e00ff */
[----:B------:R-:W-:Y:S01]  /*05f0*/  LOP3.LUT R2, R2, 0xfffffffc, RZ, 0xc0, !PT ;  /* 0xfffffffc02027812 */ /* 0x000fe200078ec0ff */
[----:B------:R-:W-:Y:S01]  /*0600*/  @!UP0 UMOV UR6, 0x400 ;  /* 0x0000040000068882 */ /* 0x000fe20000000000 */
[----:B------:R-:W5:Y:S01]  /*0610*/  F2I.U32.TRUNC.NTZ R4, R4 ;  /* 0x0000000400047305 */ /* 0x000f62000020f000 */
[----:B------:R-:W-:-:S04]  /*0620*/  @!UP0 UIADD3 UR4, -UR4, 0x100000, URZ ;  /* 0x0010000004048890 */ /* 0x000fc8000fffe13f */
[----:B------:R-:W-:Y:S02]  /*0630*/  @!UP0 USHF.L.U32 UR5, UR4, 0xb, URZ ;  /* 0x0000000b04058899 */ /* 0x000fe4000800063f */
[----:B------:R-:W-:Y:S01]  /*0640*/  @!UP0 USHF.L.U32 UR4, UR4, 0x1, URZ ;  /* 0x0000000104048899 */ /* 0x000fe2000800063f */
[----:B------:R-:W-:Y:S01]  /*0650*/  LOP3.LUT R6, R6, 0xc, R15, 0x78, !PT ;  /* 0x0000000c06067812 */ /* 0x000fe200078e780f */
[----:B------:R-:W-:Y:S02]  /*0660*/  IMAD.IADD R5, R5, 0x1, -R2 ;  /* 0x0000000105057824 */ /* 0x000fe400078e0a02 */
[----:B-1----:R-:W-:-:S03]  /*0670*/  IMAD.MOV R18, RZ, RZ, -R8 ;  /* 0x000000ffff127224 */ /* 0x002fc600078e0a08 */
[----:B------:R-:W-:Y:S01]  /*0680*/  ISETP.NE.AND P1, PT, R5, 0x3, PT ;  /* 0x000000030500780c */ /* 0x000fe20003f25270 */
[----:B0-----:R-:W-:-:S03]  /*0690*/  @!UP0 ULEA UR6, UR7, UR6, 0x18 ;  /* 0x0000000607068291 */ /* 0x001fc6000f8ec03f */
[----:B------:R-:W-:Y:S01]  /*06a0*/  ISETP.EQ.OR P1, PT, R5, RZ, !P1 ;  /* 0x000000ff0500720c */ /* 0x000fe20004f22670 */
[----:B------:R-:W-:Y:S01]  /*06b0*/  VOTEU.ALL UP0, P0 ;  /* 0x00000000003f7886 */ /* 0x000fe20000000000 */
[----:B------:R-:W-:Y:S01]  /*06c0*/  ISETP.LT.U32.AND P0, PT, R6, 0x2, !P2 ;  /* 0x000000020600780c */ /* 0x000fe20005701070 */
[----:B-----5:R-:W-:Y:S01]  /*06d0*/  IMAD.MOV R15, RZ, RZ, -R4 ;  /* 0x000000ffff0f7224 */ /* 0x020fe200078e0a04 */
[C---:B------:R-:W-:Y:S02]  /*06e0*/  ISETP.EQ.AND P1, PT, R3.reuse, RZ, P1 ;  /* 0x000000ff0300720c */ /* 0x040fe40000f22270 */
[----:B------:R-:W-:Y:S01]  /*06f0*/  ISETP.NE.AND P2, PT, R3, RZ, PT ;  /* 0x000000ff0300720c */ /* 0x000fe20003f45270 */
[----:B--2---:R-:W-:Y:S01]  /*0700*/  IMAD R9, R13, R18, R10 ;  /* 0x000000120d097224 */ /* 0x004fe200078e020a */
[----:B------:R-:W-:Y:S01]  /*0710*/  SEL R4, RZ, 0x1, !P1 ;  /* 0x00000001ff047807 */ /* 0x000fe20004800000 */
[----:B---3--:R-:W-:Y:S01]  /*0720*/  IMAD R12, R12, R15, UR8 ;  /* 0x000000080c0c7e24 */ /* 0x008fe2000f8e020f */
[----:B------:R-:W0:Y:S02]  /*0730*/  FENCE.VIEW.ASYNC.S ;  /* 0x00000000000073c6 */ /* 0x000e240000000000 */
[----:B0-----:R0:W1:Y:S01]  /*0740*/  @!UP0 SYNCS.EXCH.64 URZ, [UR6+0x70], UR4 ;  /* 0x00007004063f85b2 */ /* 0x0010620008000100 */
[----:B------:R-:W-:-:S02]  /*0750*/  ISETP.NE.AND P4, PT, R9, R6, PT ;  /* 0x000000060900720c */ /* 0x000fc40003f85270 */
[----:B------:R-:W-:Y:S02]  /*0760*/  SEL R4, R4, 0x2, P5 ;  /* 0x0000000204047807 */ /* 0x000fe40002800000 */
[----:B------:R-:W-:-:S04]  /*0770*/  ISETP.EQ.OR P4, PT, R12, RZ, !P4 ;  /* 0x000000ff0c00720c */ /* 0x000fc80006782670 */
[----:B------:R-:W-:Y:S01]  /*0780*/  PLOP3.LUT P0, PT, P0, P4, PT, 0x80, 0x0 ;  /* 0x000000000000781c */ /* 0x000fe20000709070 */
[----:B------:R0:W2:Y:S01]  /*0790*/  @!UP1 SYNCS.EXCH.64 URZ, [UR6+0x78], UR4 ;  /* 0x00007804063f95b2 */ /* 0x0000a20008000100 */
[----:B------:R-:W-:Y:S01]  /*07a0*/  NOP ;  /* 0x0000000000007918 */ /* 0x000fe20000000000 */
[----:B------:R-:W-:Y:S10]  /*07b0*/  @!P3 BRA `(.L_x_3) ;  /* 0x000000000008b947 */ /* 0x000ff40003800000 */
[----:B-12-4-:R-:W-:Y:S01]  /*07c0*/  UCGABAR_ARV ;  /* 0x00000000000079c7 */ /* 0x016fe20008000000 */
[----:B------:R-:W-:Y:S05]  /*07d0*/  BRA `(.L_x_4) ;  /* 0x0000000000047947 */ /* 0x000fea0003800000 */
.L_x_3:
[----:B-12-4-:R-:W-:Y:S01]  /*07e0*/  NOP ;  /* 0x0000000000007918 */ /* 0x016fe20000000000 */
.L_x_4:
[----:B------:R-:W1:Y:S01]  /*07f0*/  LDC R2, c[0x0][0x75c] ;  /* 0x0001d700ff027b82 */ /* 0x000e620000000800 */
[----:B------:R-:W-:Y:S01]  /*0800*/  IMAD.MOV.U32 R3, RZ, RZ, RZ ;  /* 0x000000ffff037224 */ /* 0x000fe200078e00ff */
[----:B-1----:R-:W-:Y:S01]  /*0810*/  ISETP.NE.AND P4, PT, R2, 0x1, PT ;  /* 0x000000010200780c */ /* 0x002fe20003f85270 */
[----:B------:R-:W-:-:S12]  /*0820*/  IMAD.U32 R2, RZ, RZ, UR8 ;  /* 0x00000008ff027e24 */ /* 0x000fd8000f8e00ff */
[----:B------:R-:W1:Y:S01]  /*0830*/  @P4 LDC R15, c[0x0][0x10] ;  /* 0x00000400ff0f4b82 */ /* 0x000e620000000800 */
[----:B------:R-:W-:Y:S02]  /*0840*/  @P4 IMAD.MOV.U32 R11, RZ, RZ, RZ ;  /* 0x000000ffff0b4224 */ /* 0x000fe400078e00ff */
[----:B------:R-:W-:-:S05]  /*0850*/  @P4 IMAD.MOV.U32 R17, RZ, RZ, RZ ;  /* 0x000000ffff114224 */ /* 0x000fca00078e00ff */
[----:B------:R-:W2:Y:S01]  /*0860*/  @!P4 LDC R9, c[0x0][0xc] ;  /* 0x00000300ff09cb82 */ /* 0x000ea20000000800 */
[----:B-1----:R-:W-:-:S04]  /*0870*/  @P4 IMAD.WIDE.U32 R14, R15, UR8, R10 ;  /* 0x000000080f0e4c25 */ /* 0x002fc8000f8e000a */
[----:B--2---:R-:W-:-:S04]  /*0880*/  @!P4 IMAD.WIDE.U32 R8, R10, R9, R2 ;  /* 0x000000090a08c225 */ /* 0x004fc800078e0002 */
[----:B------:R-:W-:Y:S02]  /*0890*/  @P4 IMAD.MOV.U32 R2, RZ, RZ, R14 ;  /* 0x000000ffff024224 */ /* 0x000fe400078e000e */
[----:B------:R-:W-:Y:S02]  /*08a0*/  @P4 IMAD.IADD R3, R15, 0x1, R17 ;  /* 0x000000010f034824 */ /* 0x000fe400078e0211 */
[----:B------:R-:W-:Y:S02]  /*08b0*/  @!P4 IMAD.MOV.U32 R2, RZ, RZ, R8 ;  /* 0x000000ffff02c224 */ /* 0x000fe400078e0008 */
[----:B------:R-:W-:Y:S01]  /*08c0*/  @!P4 IMAD.MOV.U32 R3, RZ, RZ, R9 ;  /* 0x000000ffff03c224 */ /* 0x000fe200078e0009 */
[----:B------:R-:W-:Y:S06]  /*08d0*/  @!P3 BRA `(.L_x_5) ;  /* 0x00000000000cb947 */ /* 0x000fec0003800000 */
[----:B------:R-:W-:Y:S01]  /*08e0*/  UCGABAR_WAIT ;  /* 0x0000000000007dc7 */ /* 0x000fe20008000000 */
[----:B------:R-:W-:Y:S01]  /*08f0*/  CCTL.IVALL ;  /* 0x00000000ff00798f */ /* 0x000fe20002000000 */
[----:B------:R-:W-:Y:S05]  /*0900*/  BRA `(.L_x_6) ;  /* 0x0000000000047947 */ /* 0x000fea0003800000 */
.L_x_5:
[----:B------:R-:W-:Y:S06]  /*0910*/  BAR.SYNC.DEFER_BLOCKING 0x0 ;  /* 0x0000000000007b1d */ /* 0x000fec0000010000 */
.L_x_6:
[----:B------:R-:W-:Y:S05]  /*0920*/  @!P2 BRA `(.L_x_7) ;  /* 0x0000009c008ca947 */ /* 0x000fea0003800000 */
[----:B------:R-:W-:-:S13]  /*0930*/  ISETP.GT.U32.AND P1, PT, R16, 0x1, PT ;  /* 0x000000011000780c */ /* 0x000fda0003f24070 */
[----:B0-----:R-:W-:Y:S05]  /*0940*/  @P1 EXIT ;  /* 0x000000000000194d */ /* 0x001fea0003800000 */
[----:B------:R-:W-:Y:S01]  /*0950*/  ULDC.64 UR4, c[0x0][0x750] ;  /* 0x0001d40000047ab9 */ /* 0x000fe20000000a00 */
[----:B------:R-:W-:Y:S01]  /*0960*/  PRMT R14, RZ, 0x7610, R14 ;  /* 0x00007610ff0e7816 */ /* 0x000fe2000000000e */
[----:B------:R-:W-:Y:S01]  /*0970*/  IMAD.MOV.U32 R9, RZ, RZ, -0x1 ;  /* 0xffffffffff097424 */ /* 0x000fe200078e00ff */
[----:B------:R-:W-:Y:S01]  /*0980*/  ISETP.GE.U32.AND P1, PT, R2, UR4, PT ;  /* 0x0000000402007c0c */ /* 0x000fe2000bf26070 */
[----:B------:R-:W-:Y:S02]  /*0990*/  IMAD.MOV.U32 R8, RZ, RZ, -0x1 ;  /* 0xffffffffff087424 */ /* 0x000fe400078e00ff */
[----:B------:R-:W-:Y:S01]  /*09a0*/  IMAD.MOV.U32 R5, RZ, RZ, -0x1 ;  /* 0xffffffffff057424 */ /* 0x000fe200078e00ff */
[----:B------:R-:W-:-:S13]  /*09b0*/  ISETP.GE.U32.AND.EX P1, PT, R3, UR5, PT, P1 ;  /* 0x0000000503007c0c */ /* 0x000fda000bf26110 */
[----:B------:R-:W-:Y:S05]  /*09c0*/  @P1 BRA `(.L_x_8) ;  /* 0x0000000400281947 */ /* 0x000fea0003800000 */
[----:B------:R-:W0:Y:S01]  /*09d0*/  LDC.64 R20, c[0x0][0x728] ;  /* 0x0001ca00ff147b82 */ /* 0x000e220000000a00 */
[----:B------:R-:W-:Y:S02]  /*09e0*/  IMAD.MOV.U32 R8, RZ, RZ, R2 ;  /* 0x000000ffff087224 */ /* 0x000fe400078e0002 */
[----:B------:R-:W-:-:S05]  /*09f0*/  IMAD.MOV.U32 R9, RZ, RZ, R3 ;  /* 0x000000ffff097224 */ /* 0x000fca00078e0003 */
[----:B------:R-:W1:Y:S08]  /*0a00*/  LDC R22, c[0x0][0x730] ;  /* 0x0001cc00ff167b82 */ /* 0x000e700000000800 */
[----:B------:R-:W2:Y:S01]  /*0a10*/  LDC.64 R24, c[0x0][0x720] ;  /* 0x0001c800ff187b82 */ /* 0x000ea20000000a00 */
[----:B0-----:R-:W-:-:S04]  /*0a20*/  ISETP.NE.U32.AND P1, PT, R20, RZ, PT ;  /* 0x000000ff1400720c */ /* 0x001fc80003f25070 */
[----:B------:R-:W-:-:S13]  /*0a30*/  ISETP.NE.AND.EX P1, PT, R21, RZ, PT, P1 ;  /* 0x000000ff1500720c */ /* 0x000fda0003f25310 */
[----:B-12---:R-:W-:Y:S05]  /*0a40*/  @!P1 BRA `(.L_x_9) ;  /* 0x0000000000289947 */ /* 0x006fea0003800000 */
[----:B------:R-:W0:Y:S02]  /*0a50*/  LDC R5, c[0x0][0x734] ;  /* 0x0001cd00ff057b82 */ /* 0x000e240000000800 */
[----:B0-----:R-:W-:-:S05]  /*0a60*/  IADD3 R5, P1, R2, R5, RZ ;  /* 0x0000000502057210 */ /* 0x001fca0007f3e0ff */
[----:B------:R-:W-:-:S04]  /*0a70*/  IMAD.X R19, RZ, RZ, R3, P1 ;  /* 0x000000ffff137224 */ /* 0x000fc800008e0603 */
[----:B------:R-:W-:-:S04]  /*0a80*/  IMAD.WIDE.U32 R8, R19, R20, RZ ;  /* 0x0000001413087225 */ /* 0x000fc800078e00ff */
[----:B------:R-:W-:-:S04]  /*0a90*/  IMAD.WIDE.U32 R14, P1, R5, R21, R8 ;  /* 0x00000015050e7225 */ /* 0x000fc80007820008 */
[----:B------:R-:W-:-:S04]  /*0aa0*/  IMAD.WIDE.U32 R8, R5, R20, RZ ;  /* 0x0000001405087225 */ /* 0x000fc800078e00ff */
[----:B------:R-:W-:Y:S01]  /*0ab0*/  IMAD.X R17, RZ, RZ, RZ, P1 ;  /* 0x000000ffff117224 */ /* 0x000fe200008e06ff */
[----:B------:R-:W-:Y:S01]  /*0ac0*/  IADD3 RZ, P1, R9, R14, RZ ;  /* 0x0000000e09ff7210 */ /* 0x000fe20007f3e0ff */
[----:B------:R-:W-:-:S04]  /*0ad0*/  IMAD.MOV.U32 R16, RZ, RZ, R15 ;  /* 0x000000ffff107224 */ /* 0x000fc800078e000f */
[----:B------:R-:W-:-:S08]  /*0ae0*/  IMAD.WIDE.U32.X R8, R19, R21, R16, P1 ;  /* 0x0000001513087225 */ /* 0x000fd000008e0410 */
.L_x_9:
[-CC-:B------:R-:W-:Y:S01]  /*0af0*/  SHF.R.U64 R27, R8, R22.reuse, R9.reuse ;  /* 0x00000016081b7219 */ /* 0x180fe20000001209 */
[----:B------:R-:W0:Y:S01]  /*0b00*/  LDC R16, c[0x0][0x718] ;  /* 0x0001c600ff107b82 */ /* 0x000e220000000800 */
[----:B------:R-:W-:Y:S01]  /*0b10*/  SHF.R.U32.HI R5, RZ, R22, R9 ;  /* 0x00000016ff057219 */ /* 0x000fe20000011609 */
[----:B------:R-:W-:Y:S01]  /*0b20*/  IMAD R29, R13, R18, R10 ;  /* 0x000000120d1d7224 */ /* 0x000fe200078e020a */
[----:B------:R-:W-:-:S05]  /*0b30*/  IADD3 R11, P1, RZ, -R27, RZ ;  /* 0x8000001bff0b7210 */ /* 0x000fca0007f3e0ff */
[----:B------:R-:W1:Y:S01]  /*0b40*/  LDC.64 R22, c[0x0][0x740] ;  /* 0x0001d000ff167b82 */ /* 0x000e620000000a00 */
[----:B------:R-:W-:Y:S02]  /*0b50*/  IMAD.X R5, RZ, RZ, ~R5, P1 ;  /* 0x000000ffff057224 */ /* 0x000fe400008e0e05 */
[----:B------:R-:W-:-:S04]  /*0b60*/  IMAD.WIDE.U32 R8, R11, R24, R2 ;  /* 0x000000180b087225 */ /* 0x000fc800078e0002 */
[----:B------:R-:W-:Y:S01]  /*0b70*/  IMAD R14, R5, R24, RZ ;  /* 0x00000018050e7224 */ /* 0x000fe200078e02ff */
[----:B------:R-:W2:Y:S03]  /*0b80*/  LDC R15, c[0x0][0x708] ;  /* 0x0001c200ff0f7b82 */ /* 0x000ea60000000800 */
[----:B------:R-:W-:Y:S02]  /*0b90*/  IMAD R5, R11, R25, R14 ;  /* 0x000000190b057224 */ /* 0x000fe400078e020e */
[----:B------:R-:W-:Y:S02]  /*0ba0*/  IMAD.MOV.U32 R14, RZ, RZ, -0x1 ;  /* 0xffffffffff0e7424 */ /* 0x000fe400078e00ff */
[----:B------:R-:W-:Y:S01]  /*0bb0*/  IMAD.IADD R5, R9, 0x1, R5 ;  /* 0x0000000109057824 */ /* 0x000fe200078e0205 */
[----:B------:R-:W3:Y:S04]  /*0bc0*/  LDC R21, c[0x0][0x758] ;  /* 0x0001d600ff157b82 */ /* 0x000ee80000000800 */
[----:B0-----:R-:W-:-:S02]  /*0bd0*/  SHF.R.U64 R19, R8, R16, R5 ;  /* 0x0000001008137219 */ /* 0x001fc40000001205 */
[----:B------:R-:W-:Y:S01]  /*0be0*/  SHF.R.U32.HI R8, RZ, R16, R5 ;  /* 0x00000010ff087219 */ /* 0x000fe20000011605 */
[----:B------:R-:W-:Y:S01]  /*0bf0*/  IMAD.MOV.U32 R16, RZ, RZ, 0x1 ;  /* 0x00000001ff107424 */ /* 0x000fe200078e00ff */
[----:B------:R-:W0:Y:S01]  /*0c00*/  LDC R20, c[0x0][0x700] ;  /* 0x0001c000ff147b82 */ /* 0x000e220000000800 */
[----:B-1----:R-:W-:-:S04]  /*0c10*/  ISETP.NE.U32.AND P1, PT, R22, RZ, PT ;  /* 0x000000ff1600720c */ /* 0x002fc80003f25070 */
[----:B------:R-:W-:-:S03]  /*0c20*/  ISETP.NE.AND.EX P1, PT, R23, RZ, PT, P1 ;  /* 0x000000ff1700720c */ /* 0x000fc60003f25310 */
[----:B------:R-:W1:Y:S01]  /*0c30*/  LDC R24, c[0x0][0x748] ;  /* 0x0001d200ff187b82 */ /* 0x000e620000000800 */
[-CC-:B--2---:R-:W-:Y:S02]  /*0c40*/  SHF.R.U64 R28, R19, R15.reuse, R8.reuse ;  /* 0x0000000f131c7219 */ /* 0x184fe40000001208 */
[----:B------:R-:W-:-:S05]  /*0c50*/  SHF.R.U32.HI R8, RZ, R15, R8 ;  /* 0x0000000fff087219 */ /* 0x000fca0000011608 */
[----:B------:R-:W2:Y:S01]  /*0c60*/  LDC R26, c[0x0][0x738] ;  /* 0x0001ce00ff1a7b82 */ /* 0x000ea20000000800 */
[-CC-:B---3--:R-:W-:Y:S02]  /*0c70*/  SHF.R.U64 R18, R28, R21.reuse, R8.reuse ;  /* 0x000000151c127219 */ /* 0x188fe40000001208 */
[-C--:B------:R-:W-:Y:S02]  /*0c80*/  SHF.L.U32 R5, R14, R21.reuse, RZ ;  /* 0x000000150e057219 */ /* 0x080fe400000006ff */
[----:B------:R-:W-:Y:S01]  /*0c90*/  SHF.R.U32.HI R9, RZ, R21, R8 ;  /* 0x00000015ff097219 */ /* 0x000fe20000011608 */
[----:B------:R-:W-:Y:S01]  /*0ca0*/  IMAD.MOV.U32 R8, RZ, RZ, R18 ;  /* 0x000000ffff087224 */ /* 0x000fe200078e0012 */
[----:B------:R-:W-:Y:S01]  /*0cb0*/  LOP3.LUT R13, RZ, R5, RZ, 0x33, !PT ;  /* 0x00000005ff0d7212 */ /* 0x000fe200078e33ff */
[----:B------:R-:W3:Y:S01]  /*0cc0*/  LDC R25, c[0x0][0x710] ;  /* 0x0001c400ff197b82 */ /* 0x000ee20000000800 */
[----:B------:R-:W-:Y:S05]  /*0cd0*/  @!P1 BRA `(.L_x_10) ;  /* 0x0000000000289947 */ /* 0x000fea0003800000 */
[----:B------:R-:W4:Y:S02]  /*0ce0*/  LDC R5, c[0x0][0x74c] ;  /* 0x0001d300ff057b82 */ /* 0x000f240000000800 */
[----:B----4-:R-:W-:-:S05]  /*0cf0*/  IADD3 R5, P1, R18, R5, RZ ;  /* 0x0000000512057210 */ /* 0x010fca0007f3e0ff */
        /* <DEDUP_REMOVED lines=8> */
.L_x_10:
[----:B-1----:R-:W-:Y:S01]  /*0d80*/  SHF.R.U64 R9, R8, R24, R9 ;  /* 0x0000001808097219 */ /* 0x002fe20000001209 */
[----:B0-----:R-:W-:Y:S01]  /*0d90*/  VIADD R10, R20, 0xffffffff ;  /* 0xffffffff140a7836 */ /* 0x001fe20000000000 */
[----:B------:R-:W-:Y:S01]  /*0da0*/  SHF.L.U32 R5, R16, R21, RZ ;  /* 0x0000001510057219 */ /* 0x000fe200000006ff */
[----:B------:R-:W-:Y:S01]  /*0db0*/  IMAD.MOV.U32 R14, RZ, RZ, 0x1 ;  /* 0x00000001ff0e7424 */ /* 0x000fe200078e00ff */
[----:B------:R-:W-:Y:S01]  /*0dc0*/  LOP3.LUT R8, R28, R13, RZ, 0xc0, !PT ;  /* 0x0000000d1c087212 */ /* 0x000fe200078ec0ff */
[----:B------:R-:W-:Y:S01]  /*0dd0*/  IMAD.MOV R11, RZ, RZ, -R9 ;  /* 0x000000ffff0b7224 */ /* 0x000fe200078e0a09 */
[----:B------:R-:W-:Y:S02]  /*0de0*/  SEL R12, R12, R29, !P4 ;  /* 0x0000001d0c0c7207 */ /* 0x000fe40006000000 */
[----:B------:R-:W-:Y:S01]  /*0df0*/  LOP3.LUT R10, R19, R10, RZ, 0xc0, !PT ;  /* 0x0000000a130a7212 */ /* 0x000fe200078ec0ff */
[----:B------:R-:W-:Y:S02]  /*0e00*/  IMAD R9, R5, R9, R8 ;  /* 0x0000000905097224 */ /* 0x000fe400078e0208 */
[----:B--2---:R-:W-:-:S02]  /*0e10*/  IMAD R5, R11, R26, R18 ;  /* 0x0000001a0b057224 */ /* 0x004fc400078e0212 */
[----:B---3--:R-:W-:Y:S02]  /*0e20*/  IMAD R12, R9, R25, R12 ;  /* 0x00000019090c7224 */ /* 0x008fe400078e020c */
[----:B------:R-:W-:-:S05]  /*0e30*/  IMAD R5, R5, R20, R10 ;  /* 0x0000001405057224 */ /* 0x000fca00078e020a */
[----:B------:R-:W-:Y:S02]  /*0e40*/  SEL R8, R5, R12, !P4 ;  /* 0x0000000c05087207 */ /* 0x000fe40006000000 */
[----:B------:R-:W-:Y:S01]  /*0e50*/  SEL R9, R12, R5, !P4 ;  /* 0x000000050c097207 */ /* 0x000fe20006000000 */
[----:B------:R-:W-:-:S07]  /*0e60*/  IMAD.MOV.U32 R5, RZ, RZ, R27 ;  /* 0x000000ffff057224 */ /* 0x000fce00078e001b */
.L_x_8:
[----:B------:R-:W-:-:S08]  /*0e70*/  NOP ;  /* 0x0000000000007918 */ /* 0x000fd00000000000 */
[----:B------:R-:W0:Y:S02]  /*0e80*/  USETMAXREG.TRY_ALLOC.CTAPOOL UP0, 0xe8 ;  /* 0x000000e8000079c8 */ /* 0x000e240008000600 */
[----:B0-----:R-:W-:-:S13]  /*0e90*/  PLOP3.LUT P1, PT, PT, PT, UP0, 0x80, 0x0 ;  /* 0x000000000000781c */ /* 0x001fda0003f2f008 */
[----:B------:R-:W-:Y:S05]  /*0ea0*/  @!P1 BRA `(.L_x_8) ;  /* 0xfffffffc00f09947 */ /* 0x000fea000383ffff */
[----:B------:R-:W-:Y:S01]  /*0eb0*/  ULDC.64 UR4, c[0x0][0x698] ;  /* 0x0001a60000047ab9 */ /* 0x000fe20000000a00 */
[----:B------:R-:W-:Y:S01]  /*0ec0*/  ULDC.64 UR14, c[0x0][0x208] ;  /* 0x00008200000e7ab9 */ /* 0x000fe20000000a00 */
[----:B------:R-:W-:-:S04]  /*0ed0*/  ISETP.NE.U32.AND P1, PT, RZ, UR4, PT ;  /* 0x00000004ff007c0c */ /* 0x000fc8000bf25070 */
[----:B------:R-:W-:-:S13]  /*0ee0*/  ISETP.NE.AND.EX P1, PT, RZ, UR5, PT, P1 ;  /* 0x00000005ff007c0c */ /* 0x000fda000bf25310 */
[----:B------:R-:W-:Y:S05]  /*0ef0*/  @!P1 BRA `(.L_x_11) ;  /* 0x00000000001c9947 */ /* 0x000fea0003800000 */
[----:B------:R-:W0:Y:S02]  /*0f00*/  LDC.64 R10, c[0x0][0x698] ;  /* 0x0001a600ff0a7b82 */ /* 0x000e240000000a00 */
[----:B0-----:R-:W2:Y:S02]  /*0f10*/  LDG.E.64 R10, desc[UR14][R10.64] ;  /* 0x0000000e0a0a7981 */ /* 0x001ea4000c1e1b00 */
[----:B--2---:R-:W-:-:S04]  /*0f20*/  ISETP.NE.U32.AND P1, PT, R10, RZ, PT ;  /* 0x000000ff0a00720c */ /* 0x004fc80003f25070 */
[----:B------:R-:W-:-:S13]  /*0f30*/  ISETP.NE.AND.EX P1, PT, R11, RZ, PT, P1 ;  /* 0x000000ff0b00720c */ /* 0x000fda0003f25310 */
[----:B------:R-:W-:Y:S05]  /*0f40*/  @!P1 BRA `(.L_x_11) ;  /* 0x0000000000089947 */ /* 0x000fea0003800000 */
[----:B------:R0:W5:Y:S01]  /*0f50*/  LD.E R16, desc[UR14][R10.64] ;  /* 0x0000000e0a107980 */ /* 0x000162000c101900 */
[----:B------:R-:W-:Y:S05]  /*0f60*/  BRA `(.L_x_12) ;  /* 0x0000000000207947 */ /* 0x000fea0003800000 */
.L_x_11:
[----:B------:R-:W-:Y:S02]  /*0f70*/  ULDC.64 UR4, c[0x0][0x688] ;  /* 0x0001a20000047ab9 */ /* 0x000fe40000000a00 */
[----:B------:R-:W-:-:S04]  /*0f80*/  ISETP.NE.U32.AND P1, PT, RZ, UR4, PT ;  /* 0x00000004ff007c0c */ /* 0x000fc8000bf25070 */
[----:B------:R-:W-:-:S13]  /*0f90*/  ISETP.NE.AND.EX P1, PT, RZ, UR5, PT, P1 ;  /* 0x00000005ff007c0c */ /* 0x000fda000bf25310 */
[----:B------:R-:W-:Y:S05]  /*0fa0*/  @!P1 BRA `(.L_x_13) ;  /* 0x00000000000c9947 */ /* 0x000fea0003800000 */
[----:B------:R-:W0:Y:S02]  /*0fb0*/  LDC.64 R16, c[0x0][0x688] ;  /* 0x0001a200ff107b82 */ /* 0x000e240000000a00 */
[----:B0-----:R1:W5:Y:S01]  /*0fc0*/  LDG.E R16, desc[UR14][R16.64] ;  /* 0x0000000e10107981 */ /* 0x001362000c1e1900 */
[----:B------:R-:W-:Y:S05]  /*0fd0*/  BRA `(.L_x_12) ;  /* 0x0000000000047947 */ /* 0x000fea0003800000 */
.L_x_13:
[----:B------:R-:W2:Y:S02]  /*0fe0*/  LDC R16, c[0x0][0x680] ;  /* 0x0001a000ff107b82 */ /* 0x000ea40000000800 */
.L_x_12:
[----:B------:R-:W-:Y:S02]  /*0ff0*/  ULDC.64 UR4, c[0x0][0x6a0] ;  /* 0x0001a80000047ab9 */ /* 0x000fe40000000a00 */
[----:B------:R-:W-:-:S04]  /*1000*/  ISETP.NE.U32.AND P1, PT, RZ, UR4, PT ;  /* 0x00000004ff007c0c */ /* 0x000fc8000bf25070 */
[----:B------:R-:W-:-:S13]  /*1010*/  ISETP.NE.AND.EX P1, PT, RZ, UR5, PT, P1 ;  /* 0x00000005ff007c0c */ /* 0x000fda000bf25310 */
[----:B------:R-:W-:Y:S05]  /*1020*/  @!P1 BRA `(.L_x_14) ;  /* 0x00000000001c9947 */ /* 0x000fea0003800000 */
[----:B0-----:R-:W0:Y:S02]  /*1030*/  LDC.64 R10, c[0x0][0x6a0] ;  /* 0x0001a800ff0a7b82 */ /* 0x001e240000000a00 */
[----:B0-----:R-:W3:Y:S02]  /*1040*/  LDG.E.64 R10, desc[UR14][R10.64] ;  /* 0x0000000e0a0a7981 */ /* 0x001ee4000c1e1b00 */
[----:B---3--:R-:W-:-:S04]  /*1050*/  ISETP.NE.U32.AND P1, PT, R10, RZ, PT ;  /* 0x000000ff0a00720c */ /* 0x008fc80003f25070 */
[----:B------:R-:W-:-:S13]  /*1060*/  ISETP.NE.AND.EX P1, PT, R11, RZ, PT, P1 ;  /* 0x000000ff0b00720c */ /* 0x000fda0003f25310 */
[----:B------:R-:W-:Y:S05]  /*1070*/  @!P1 BRA `(.L_x_14) ;  /* 0x0000000000089947 */ /* 0x000fea0003800000 */
[----:B------:R0:W5:Y:S01]  /*1080*/  LD.E R15, desc[UR14][R10.64] ;  /* 0x0000000e0a0f7980 */ /* 0x000162000c101900 */
[----:B------:R-:W-:Y:S05]  /*1090*/  BRA `(.L_x_15) ;  /* 0x0000000000207947 */ /* 0x000fea0003800000 */
.L_x_14:
[----:B------:R-:W-:Y:S02]  /*10a0*/  ULDC.64 UR4, c[0x0][0x690] ;  /* 0x0001a40000047ab9 */ /* 0x000fe40000000a00 */
[----:B------:R-:W-:-:S04]  /*10b0*/  ISETP.NE.U32.AND P1, PT, RZ, UR4, PT ;  /* 0x00000004ff007c0c */ /* 0x000fc8000bf25070 */
[----:B------:R-:W-:-:S13]  /*10c0*/  ISETP.NE.AND.EX P1, PT, RZ, UR5, PT, P1 ;  /* 0x00000005ff007c0c */ /* 0x000fda000bf25310 */
[----:B------:R-:W-:Y:S05]  /*10d0*/  @!P1 BRA `(.L_x_16) ;  /* 0x00000000000c9947 */ /* 0x000fea0003800000 */
[----:B0-----:R-:W0:Y:S02]  /*10e0*/  LDC.64 R10, c[0x0][0x690] ;  /* 0x0001a400ff0a7b82 */ /* 0x001e240000000a00 */
[----:B0-----:R3:W5:Y:S01]  /*10f0*/  LDG.E R15, desc[UR14][R10.64] ;  /* 0x0000000e0a0f7981 */ /* 0x001762000c1e1900 */
[----:B------:R-:W-:Y:S05]  /*1100*/  BRA `(.L_x_15) ;  /* 0x0000000000047947 */ /* 0x000fea0003800000 */
.L_x_16:
[----:B------:R-:W4:Y:S02]  /*1110*/  LDC R15, c[0x0][0x684] ;  /* 0x0001a100ff0f7b82 */ /* 0x000f240000000800 */
.L_x_15:
[----:B------:R-:W-:-:S13]  /*1120*/  LOP3.LUT P1, RZ, R14, 0xff, RZ, 0xc0, !PT ;  /* 0x000000ff0eff7812 */ /* 0x000fda000782c0ff */
[----:B------:R-:W-:Y:S05]  /*1130*/  @!P1 EXIT ;  /* 0x000000000000994d */ /* 0x000fea0003800000 */
[----:B------:R-:W-:Y:S01]  /*1140*/  ULDC UR4, c[0x0][0x28c] ;  /* 0x0000a30000047ab9 */ /* 0x000fe20000000800 */
[----:B------:R-:W-:Y:S01]  /*1150*/  LOP3.LUT R14, R4, 0x1, RZ, 0xfc, !PT ;  /* 0x00000001040e7812 */ /* 0x000fe200078efcff */
[----:B------:R-:W-:-:S04]  /*1160*/  UIADD3 UR4, UR4, 0x3f, URZ ;  /* 0x0000003f04047890 */ /* 0x000fc8000fffe03f */
[----:B------:R-:W-:-:S04]  /*1170*/  USHF.R.S32.HI UR5, URZ, 0x1f, UR4 ;  /* 0x0000001f3f057899 */ /* 0x000fc80008011404 */
[----:B------:R-:W-:-:S03]  /*1180*/  ULEA.HI UR5, UR5, UR4, URZ, 0x6 ;  /* 0x0000000405057291 */ /* 0x000fc6000f8f303f */
[----:B------:R-:W-:Y:S01]  /*1190*/  UMOV UR4, URZ ;  /* 0x0000003f00047c82 */ /* 0x000fe20008000000 */
[----:B------:R-:W-:-:S03]  /*11a0*/  USHF.R.S32.HI UR6, URZ, 0x6, UR5 ;  /* 0x000000063f067899 */ /* 0x000fc60008011405 */
[----:B------:R-:W-:-:S09]  /*11b0*/  UMOV UR5, URZ ;  /* 0x0000003f00057c82 */ /* 0x000fd20008000000 */
.L_x_281:
[----:B0--3--:R-:W-:Y:S02]  /*11c0*/  LOP3.LUT R10, R0, 0x80, RZ, 0xc0, !PT ;  /* 0x00000080000a7812 */ /* 0x009fe400078ec0ff */
[----:B------:R-:W-:Y:S02]  /*11d0*/  CS2R R86, SRZ ;  /* 0x0000000000567805 */ /* 0x000fe4000001ff00 */
[----:B------:R-:W-:Y:S02]  /*11e0*/  CS2R R88, SRZ ;  /* 0x0000000000587805 */ /* 0x000fe4000001ff00 */
[----:B------:R-:W-:Y:S02]  /*11f0*/  CS2R R90, SRZ ;  /* 0x00000000005a7805 */ /* 0x000fe4000001ff00 */
[----:B------:R-:W-:Y:S02]  /*1200*/  SHF.R.U32.HI R11, RZ, 0x7, R10 ;  /* 0x00000007ff0b7819 */ /* 0x000fe4000001160a */
[----:B--2---:R-:W-:-:S02]  /*1210*/  CS2R R92, SRZ ;  /* 0x00000000005c7805 */ /* 0x004fc4000001ff00 */
[----:B------:R-:W-:Y:S02]  /*1220*/  VIMNMX R10, RZ, UR6, PT ;  /* 0x00000006ff0a7c48 */ /* 0x000fe4000bfe0100 */
[----:B------:R-:W-:Y:S02]  /*1230*/  CS2R R94, SRZ ;  /* 0x00000000005e7805 */ /* 0x000fe4000001ff00 */
[----:B------:R-:W-:Y:S02]  /*1240*/  CS2R R96, SRZ ;  /* 0x0000000000607805 */ /* 0x000fe4000001ff00 */
[----:B------:R-:W-:Y:S01]  /*1250*/  CS2R R98, SRZ ;  /* 0x0000000000627805 */ /* 0x000fe2000001ff00 */
[----:B------:R-:W0:Y:S01]  /*1260*/  SHFL.IDX PT, R11, R11, RZ, 0x1f ;  /* 0x00001fff0b0b7589 */ /* 0x000e2200000e0000 */
[----:B------:R-:W-:Y:S02]  /*1270*/  IADD3 R10, -R10, UR6, RZ ;  /* 0x000000060a0a7c10 */ /* 0x000fe4000fffe1ff */
[----:B----4-:R-:W-:-:S02]  /*1280*/  CS2R R100, SRZ ;  /* 0x0000000000647805 */ /* 0x010fc4000001ff00 */
[----:B------:R-:W-:Y:S02]  /*1290*/  CS2R R102, SRZ ;  /* 0x0000000000667805 */ /* 0x000fe4000001ff00 */
[----:B------:R-:W-:Y:S02]  /*12a0*/  CS2R R104, SRZ ;  /* 0x0000000000687805 */ /* 0x000fe4000001ff00 */
[----:B------:R-:W-:Y:S02]  /*12b0*/  ISETP.GE.AND P1, PT, R10, 0x1, PT ;  /* 0x000000010a00780c */ /* 0x000fe40003f26270 */
[----:B------:R-:W-:Y:S02]  /*12c0*/  CS2R R106, SRZ ;  /* 0x00000000006a7805 */ /* 0x000fe4000001ff00 */
[----:B------:R-:W-:Y:S02]  /*12d0*/  CS2R R108, SRZ ;  /* 0x00000000006c7805 */ /* 0x000fe4000001ff00 */
[----:B------:R-:W-:-:S02]  /*12e0*/  CS2R R110, SRZ ;  /* 0x00000000006e7805 */ /* 0x000fc4000001ff00 */
[----:B------:R-:W-:Y:S02]  /*12f0*/  CS2R R112, SRZ ;  /* 0x0000000000707805 */ /* 0x000fe4000001ff00 */
[----:B------:R-:W-:Y:S02]  /*1300*/  CS2R R114, SRZ ;  /* 0x0000000000727805 */ /* 0x000fe4000001ff00 */
[----:B------:R-:W-:Y:S02]  /*1310*/  CS2R R116, SRZ ;  /* 0x0000000000747805 */ /* 0x000fe4000001ff00 */
        /* <DEDUP_REMOVED lines=12> */
[----:B0-----:R-:W-:Y:S02]  /*13e0*/  R2UR UR7, R11 ;  /* 0x000000000b0772ca */ /* 0x001fe400000e0000 */
        /* <DEDUP_REMOVED lines=35> */
[----:B------:R-:W-:Y:S01]  /*1620*/  CS2R R84, SRZ ;  /* 0x0000000000547805 */ /* 0x000fe2000001ff00 */
[----:B------:R-:W-:Y:S06]  /*1630*/  @!P1 BRA `(.L_x_17) ;  /* 0x0000000400549947 */ /* 0x000fec0003800000 */
[----:B------:R-:W0:Y:S01]  /*1640*/  S2UR UR10, SR_CgaCtaId ;  /* 0x00000000000a79c3 */ /* 0x000e220000008800 */
[----:B------:R-:W-:Y:S01]  /*1650*/  ULEA.HI UR8, UR7, UR7, URZ, 0x1 ;  /* 0x0000000707087291 */ /* 0x000fe2000f8f083f */
[----:B------:R-:W-:Y:S01]  /*1660*/  IMAD.U32 R19, RZ, RZ, UR4 ;  /* 0x00000004ff137e24 */ /* 0x000fe2000f8e00ff */
[----:B------:R-:W-:Y:S01]  /*1670*/  UMOV UR9, 0x400 ;  /* 0x0000040000097882 */ /* 0x000fe20000000000 */
[----:B------:R-:W-:Y:S01]  /*1680*/  IMAD.U32 R11, RZ, RZ, UR5 ;  /* 0x00000005ff0b7e24 */ /* 0x000fe2000f8e00ff */
[----:B------:R-:W-:Y:S02]  /*1690*/  ULOP3.LUT UR8, UR8, 0xffffe, URZ, 0xc0, !UPT ;  /* 0x000ffffe08087892 */ /* 0x000fe4000f8ec03f */
[----:B------:R-:W-:Y:S02]  /*16a0*/  UPLOP3.LUT UP0, UPT, UPT, UPT, UPT, 0x40, 0x0 ;  /* 0x000000000000789c */ /* 0x000fe40003f0e870 */
[----:B------:R-:W-:Y:S01]  /*16b0*/  UIADD3 UR8, UR7, -UR8, URZ ;  /* 0x8000000807087290 */ /* 0x000fe2000fffe03f */
[----:B------:R-:W-:Y:S01]  /*16c0*/  UMOV UR12, UR5 ;  /* 0x00000005000c7c82 */ /* 0x000fe20008000000 */
[----:B0-----:R-:W-:-:S04]  /*16d0*/  ULEA UR9, UR10, UR9, 0x18 ;  /* 0x000000090a097291 */ /* 0x001fc8000f8ec03f */
[----:B------:R-:W-:-:S04]  /*16e0*/  ULEA UR8, UR8, UR9, 0xc ;  /* 0x0000000908087291 */ /* 0x000fc8000f8e603f */
[----:B------:R-:W-:-:S04]  /*16f0*/  UIADD3 UR8, UR8, 0x180, URZ ;  /* 0x0000018008087890 */ /* 0x000fc8000fffe03f */
[----:B------:R-:W-:-:S04]  /*1700*/  USHF.R.U32.HI UR8, URZ, 0x4, UR8 ;  /* 0x000000043f087899 */ /* 0x000fc80008011608 */
[----:B------:R-:W-:-:S12]  /*1710*/  ULOP3.LUT UR7, UR8, 0x3fff, URZ, 0xc0, !UPT ;  /* 0x00003fff08077892 */ /* 0x000fd8000f8ec03f */
.L_x_24:
[----:B------:R-:W-:-:S13]  /*1720*/  ISETP.NE.AND P2, PT, R14, 0x3, PT ;  /* 0x000000030e00780c */ /* 0x000fda0003f45270 */
[----:B01----:R-:W-:Y:S05]  /*1730*/  @!P2 BRA `(.L_x_18) ;  /* 0x000000000004a947 */ /* 0x003fea0003800000 */
[----:B------:R-:W-:Y:S01]  /*1740*/  BPT.TRAP 0x1 ;  /* 0x000000040000795c */ /* 0x000fe20000300000 */
.L_x_18:
[----:B------:R-:W0:Y:S01]  /*1750*/  S2UR UR9, SR_CgaCtaId ;  /* 0x00000000000979c3 */ /* 0x000e220000008800 */
[----:B------:R-:W-:Y:S01]  /*1760*/  UMOV UR8, 0x400 ;  /* 0x0000040000087882 */ /* 0x000fe20000000000 */
[----:B------:R-:W-:Y:S01]  /*1770*/  SHF.L.U32 R18, R19, 0x1f, RZ ;  /* 0x0000001f13127819 */ /* 0x000fe200000006ff */
[----:B0-----:R-:W-:-:S04]  /*1780*/  ULEA UR17, UR9, UR8, 0x18 ;  /* 0x0000000809117291 */ /* 0x001fc8000f8ec03f */
[----:B------:R-:W-:-:S09]  /*1790*/  ULEA UR8, UR12, UR17, 0x3 ;  /* 0x000000110c087291 */ /* 0x000fd2000f8e183f */
[----:B------:R0:W3:Y:S01]  /*17a0*/  SYNCS.PHASECHK.TRANS64.TRYWAIT P1, [UR8], R18 ;  /* 0x00000012ff0075a7 */ /* 0x0000e20008020148 */
[----:B------:R-:W-:Y:S05]  /*17b0*/  @!P2 BRA `(.L_x_19) ;  /* 0x000000000004a947 */ /* 0x000fea0003800000 */
[----:B------:R-:W-:Y:S01]  /*17c0*/  BPT.TRAP 0x1 ;  /* 0x000000040000795c */ /* 0x000fe20000300000 */
.L_x_19:
[C---:B------:R-:W-:Y:S02]  /*17d0*/  IMAD.SHL.U32 R12, R0.reuse, 0x20, RZ ;  /* 0x00000020000c7824 */ /* 0x040fe400078e00ff */
[C---:B------:R-:W-:Y:S02]  /*17e0*/  IMAD.SHL.U32 R13, R0.reuse, 0x200, RZ ;  /* 0x00000200000d7824 */ /* 0x040fe400078e00ff */
[----:B-1----:R-:W-:Y:S01]  /*17f0*/  IMAD.SHL.U32 R17, R0, 0x10, RZ ;  /* 0x0000001000117824 */ /* 0x002fe200078e00ff */
[----:B------:R-:W-:-:S04]  /*1800*/  LOP3.LUT R12, R12, 0x1c00, RZ, 0xc0, !PT ;  /* 0x00001c000c0c7812 */ /* 0x000fc800078ec0ff */
[----:B------:R-:W-:Y:S01]  /*1810*/  LOP3.LUT R12, R12, 0x200, R13, 0xf8, !PT ;  /* 0x000002000c0c7812 */ /* 0x000fe200078ef80d */
[----:B------:R-:W-:-:S03]  /*1820*/  IMAD.U32 R13, RZ, RZ, UR12 ;  /* 0x0000000cff0d7e24 */ /* 0x000fc6000f8e00ff */
[----:B------:R-:W-:-:S04]  /*1830*/  LOP3.LUT R12, R12, 0x1c0, R17, 0xf8, !PT ;  /* 0x000001c00c0c7812 */ /* 0x000fc800078ef811 */
[----:B------:R-:W-:-:S05]  /*1840*/  SHF.R.U32.HI R12, RZ, 0x3, R12 ;  /* 0x00000003ff0c7819 */ /* 0x000fca000001160c */
[----:B------:R-:W-:Y:S01]  /*1850*/  IMAD R12, R13, 0x800, R12 ;  /* 0x000008000d0c7824 */ /* 0x000fe200078e020c */
[----:B---3--:R-:W-:Y:S06]  /*1860*/  @P1 BRA `(.L_x_20) ;  /* 0x0000000000081947 */ /* 0x008fec0003800000 */
[----:B------:R-:W1:Y:S02]  /*1870*/  SYNCS.PHASECHK.TRANS64.TRYWAIT P1, [UR8], R18 ;  /* 0x00000012ff0075a7 */ /* 0x000e640008020148 */
[----:B-1----:R-:W-:Y:S05]  /*1880*/  @!P1 BRA `(.L_x_21) ;  /* 0x000000a400949947 */ /* 0x002fea0003800000 */
.L_x_20:
[----:B------:R-:W-:Y:S01]  /*1890*/  LDS.64 R152, [R12+UR17+0x30180] ;  /* 0x030180110c987984 */ /* 0x000fe20008000a00 */
[----:B------:R-:W-:Y:S02]  /*18a0*/  UIADD3 UR8, UR17, 0x18180, URZ ;  /* 0x0001818011087890 */ /* 0x000fe4000fffe03f */
[----:B------:R-:W-:Y:S01]  /*18b0*/  ULOP3.LUT UR13, UR7, 0x10000, URZ, 0xfc, !UPT ;  /* 0x00010000070d7892 */ /* 0x000fe2000f8efc3f */
[----:B------:R-:W3:Y:S01]  /*18c0*/  LDS.64 R154, [R12+UR17+0x30580] ;  /* 0x030580110c9a7984 */ /* 0x000ee20008000a00 */
[----:B------:R-:W-:Y:S02]  /*18d0*/  USHF.R.U32.HI UR8, URZ, 0x4, UR8 ;  /* 0x000000043f087899 */ /* 0x000fe40008011608 */
[----:B------:R-:W-:Y:S02]  /*18e0*/  ULEA UR13, UR12, UR13, 0xa ;  /* 0x0000000d0c0d7291 */ /* 0x000fe4000f8e503f */
[----:B------:R-:W-:Y:S01]  /*18f0*/  ULOP3.LUT UR8, UR8, 0x3fff, URZ, 0xc0, !UPT ;  /* 0x00003fff08087892 */ /* 0x000fe2000f8ec03f */
[----:B------:R-:W-:Y:S01]  /*1900*/  UMOV UR9, 0x80000020 ;  /* 0x8000002000097882 */ /* 0x000fe20000000000 */
[----:B------:R-:W-:-:S02]  /*1910*/  UMOV UR11, 0x40000040 ;  /* 0x40000040000b7882 */ /* 0x000fc40000000000 */
[----:B------:R-:W-:-:S04]  /*1920*/  ULOP3.LUT UR8, UR8, 0x10000, URZ, 0xfc, !UPT ;  /* 0x0001000008087892 */ /* 0x000fc8000f8efc3f */
[----:B------:R-:W-:-:S03]  /*1930*/  ULEA UR16, UR12, UR8, 0xa ;  /* 0x000000080c107291 */ /* 0x000fc6000f8e503f */
[----:B------:R-:W-:-:S04]  /*1940*/  UMOV UR8, UR13 ;  /* 0x0000000d00087c82 */ /* 0x000fc80008000000 */
[----:B------:R-:W-:Y:S01]  /*1950*/  UMOV UR10, UR16 ;  /* 0x00000010000a7c82 */ /* 0x000fe20008000000 */
[----:B---3--:R-:W-:-:S06]  /*1960*/  WARPGROUP.ARRIVE ;  /* 0x00000000000079c5 */ /* 0x008fcc0000000000 */
[----:B------:R-:W-:Y:S01]  /*1970*/  HGMMA.SP.64x128x32.F32.BF16 R88, gdesc[UR8], R88, UP0, R152, 0x0 ;  /* 0x09e09800085879f0 */ /* 0x000fe2000bf01a58 */
[----:B------:R-:W-:Y:S01]  /*1980*/  UIADD3 UR8, UR13, 0x200, URZ ;  /* 0x000002000d087890 */ /* 0x000fe2000fffe03f */
[----:B------:R-:W-:-:S14]  /*1990*/  UMOV UR9, 0x80000020 ;  /* 0x8000002000097882 */ /* 0x000fdc0000000000 */
[----:B------:R-:W-:Y:S01]  /*19a0*/  HGMMA.SP.64x128x32.F32.BF16 R24, gdesc[UR8], R24, UP0, R154, 0x0 ;  /* 0x09e09a00081879f0 */ /* 0x000fe2000bf01a18 */
[----:B------:R-:W-:Y:S02]  /*19b0*/  UIADD3 UR8, UR13, 0x2, URZ ;  /* 0x000000020d087890 */ /* 0x000fe4000fffe03f */
[----:B------:R-:W-:Y:S01]  /*19c0*/  UIADD3 UR10, UR16, 0x4, URZ ;  /* 0x00000004100a7890 */ /* 0x000fe2000fffe03f */
[----:B------:R-:W-:Y:S01]  /*19d0*/  UMOV UR9, 0x80000020 ;  /* 0x8000002000097882 */ /* 0x000fe20000000000 */
[----:B------:R-:W-:-:S11]  /*19e0*/  UMOV UR11, 0x40000040 ;  /* 0x40000040000b7882 */ /* 0x000fd60000000000 */
[----:B------:R-:W-:Y:S01]  /*19f0*/  HGMMA.SP.64x128x32.F32.BF16 R88, gdesc[UR8], R88, R153, 0x0 ;  /* 0x09e09900085879f0 */ /* 0x000fe20008701a58 */
[----:B------:R-:W-:Y:S01]  /*1a00*/  UIADD3 UR8, UR13, 0x202, URZ ;  /* 0x000002020d087890 */ /* 0x000fe2000fffe03f */
[----:B------:R-:W-:-:S14]  /*1a10*/  UMOV UR9, 0x80000020 ;  /* 0x8000002000097882 */ /* 0x000fdc0000000000 */
[----:B------:R-:W-:Y:S03]  /*1a20*/  HGMMA.SP.64x128x32.F32.BF16 R24, gdesc[UR8], R24, R155, 0x0, gsb0 ;  /* 0x09e09b00081879f0 */ /* 0x000fe60008001a18 */
[----:B------:R-:W-:Y:S02]  /*1a30*/  WARPGROUP.DEPBAR.LE gsb0, 0x0 ;  /* 0x00008000000079c5 */ /* 0x000fe40000010000 */
[----:B------:R-:W-:Y:S05]  /*1a40*/  @!P2 BRA `(.L_x_22) ;  /* 0x000000000004a947 */ /* 0x000fea0003800000 */
[----:B------:R-:W-:Y:S01]  /*1a50*/  BPT.TRAP 0x1 ;  /* 0x000000040000795c */ /* 0x000fe20000300000 */
.L_x_22:
[----:B------:R-:W-:Y:S02]  /*1a60*/  @P0 LEA R12, R11, UR17, 0x3 ;  /* 0x000000110b0c0c11 */ /* 0x000fe4000f8e18ff */
[----:B------:R-:W-:-:S03]  /*1a70*/  ISETP.GT.U32.AND P1, PT, R4, 0x1, PT ;  /* 0x000000010400780c */ /* 0x000fc60003f24070 */
[----:B-1----:R-:W-:-:S05]  /*1a80*/  @P0 VIADD R13, R12, 0x30 ;  /* 0x000000300c0d0836 */ /* 0x002fca0000000000 */
[----:B------:R-:W-:-:S04]  /*1a90*/  @P0 PRMT R13, R6, 0x654, R13 ;  /* 0x00000654060d0816 */ /* 0x000fc8000000000d */
[----:B------:R1:W-:Y:S01]  /*1aa0*/  @P0 SYNCS.ARRIVE.TRANS64.RED.A1T0 RZ, [R13+URZ], RZ ;  /* 0x000000ff0dff09a7 */ /* 0x0003e2000810043f */
[----:B------:R-:W-:Y:S05]  /*1ab0*/  @P1 BRA `(.L_x_23) ;  /* 0x0000000000041947 */ /* 0x000fea0003800000 */
[----:B------:R-:W-:Y:S01]  /*1ac0*/  BPT.TRAP 0x1 ;  /* 0x000000040000795c */ /* 0x000fe20000300000 */
.L_x_23:
[----:B------:R-:W-:Y:S01]  /*1ad0*/  UIADD3 UR12, UR12, 0x1, URZ ;  /* 0x000000010c0c7890 */ /* 0x000fe2000fffe03f */
[C---:B------:R-:W-:Y:S01]  /*1ae0*/  ISETP.GT.AND P2, PT, R10.reuse, 0x1, PT ;  /* 0x000000010a00780c */ /* 0x040fe20003f44270 */
[----:B------:R-:W-:Y:S02]  /*1af0*/  VIADD R11, R11, 0x1 ;  /* 0x000000010b0b7836 */ /* 0x000fe40000000000 */
[----:B------:R-:W-:Y:S01]  /*1b00*/  UISETP.NE.AND UP0, UPT, UR12, 0x6, UPT ;  /* 0x000000060c00788c */ /* 0x000fe2000bf05270 */
[----:B------:R-:W-:Y:S02]  /*1b10*/  VIADD R10, R10, 0xffffffff ;  /* 0xffffffff0a0a7836 */ /* 0x000fe40000000000 */
[C---:B------:R-:W-:Y:S01]  /*1b20*/  ISETP.NE.AND P1, PT, R11.reuse, 0x6, PT ;  /* 0x000000060b00780c */ /* 0x040fe20003f25270 */
[----:B------:R-:W-:Y:S02]  /*1b30*/  USEL UR8, URZ, 0x1, UP0 ;  /* 0x000000013f087887 */ /* 0x000fe40008000000 */
[----:B------:R-:W-:Y:S01]  /*1b40*/  USEL UR12, UR12, URZ, UP0 ;  /* 0x0000003f0c0c7287 */ /* 0x000fe20008000000 */
[----:B------:R-:W-:Y:S01]  /*1b50*/  SEL R11, R11, RZ, P1 ;  /* 0x000000ff0b0b7207 */ /* 0x000fe20000800000 */
[----:B------:R-:W-:-:S02]  /*1b60*/  UPLOP3.LUT UP0, UPT, UPT, UPT, UPT, 0x80, 0x0 ;  /* 0x000000000000789c */ /* 0x000fc40003f0f070 */
[----:B------:R-:W-:Y:S01]  /*1b70*/  LOP3.LUT R19, R19, UR8, RZ, 0x3c, !PT ;  /* 0x0000000813137c12 */ /* 0x000fe2000f8e3cff */
[----:B------:R-:W-:Y:S08]  /*1b80*/  @P2 BRA `(.L_x_24) ;  /* 0xfffffff800e42947 */ /* 0x000ff0000383ffff */
.L_x_17:
[----:B------:R-:W-:Y:S01]  /*1b90*/  LOP3.LUT R10, R0, 0x60, RZ, 0xc0, !PT ;  /* 0x00000060000a7812 */ /* 0x000fe200078ec0ff */
[----:B-1----:R-:W1:Y:S01]  /*1ba0*/  LDC R17, c[0x0][0x288] ;  /* 0x0000a200ff117b82 */ /* 0x002e620000000800 */
[----:B------:R-:W-:Y:S01]  /*1bb0*/  SHF.R.U32.HI R11, RZ, 0x2, R0 ;  /* 0x00000002ff0b7819 */ /* 0x000fe20000011600 */
[----:B------:R-:W-:Y:S01]  /*1bc0*/  UIADD3 UR5, UR6, UR5, URZ ;  /* 0x0000000506057290 */ /* 0x000fe2000fffe03f */
[----:B------:R-:W-:Y:S01]  /*1bd0*/  SHF.R.U32.HI R10, RZ, 0x5, R10 ;  /* 0x00000005ff0a7819 */ /* 0x000fe2000001160a */
[----:B------:R-:W-:Y:S01]  /*1be0*/  ULDC UR12, c[0x0][0x284] ;  /* 0x0000a100000c7ab9 */ /* 0x000fe20000000800 */
[----:B------:R-:W-:Y:S01]  /*1bf0*/  LOP3.LUT R11, R11, 0x7, RZ, 0xc0, !PT ;  /* 0x000000070b0b7812 */ /* 0x000fe200078ec0ff */
[----:B------:R-:W-:Y:S01]  /*1c00*/  UISETP.GT.U32.AND UP0, UPT, UR5, 0x5, UPT ;  /* 0x000000050500788c */ /* 0x000fe2000bf04070 */
[----:B------:R-:W-:Y:S01]  /*1c10*/  SHF.R.U32.HI R13, RZ, 0x1, R0 ;  /* 0x00000001ff0d7819 */ /* 0x000fe20000011600 */
[----:B------:R-:W-:Y:S01]  /*1c20*/  IMAD.SHL.U32 R12, R10, 0x10, RZ ;  /* 0x000000100a0c7824 */ /* 0x000fe200078e00ff */
[----:B------:R-:W-:Y:S01]  /*1c30*/  SHF.R.S32.HI R152, RZ, 0x1f, R5 ;  /* 0x0000001fff987819 */ /* 0x000fe20000011405 */
[----:B------:R-:W-:Y:S01]  /*1c40*/  UISETP.LT.U32.AND UP0, UPT, UR6, 0x6, UP0 ;  /* 0x000000060600788c */ /* 0x000fe20008701070 */
[----:B------:R-:W-:-:S02]  /*1c50*/  WARPGROUP.DEPBAR.LE gsb0, 0x0 ;  /* 0x00008000000079c5 */ /* 0x000fc40000010000 */
[--C-:B------:R-:W-:Y:S01]  /*1c60*/  LOP3.LUT R12, R12, 0xfffffff0, R11.reuse, 0xe2, !PT ;  /* 0xfffffff00c0c7812 */ /* 0x100fe200078ee20b */
[----:B------:R-:W-:Y:S01]  /*1c70*/  IMAD R11, R10, -0x10, -R11 ;  /* 0xfffffff00a0b7824 */ /* 0x000fe200078e0a0b */
[----:B------:R-:W-:Y:S01]  /*1c80*/  LOP3.LUT R10, R7, 0x1, RZ, 0xc0, !PT ;  /* 0x00000001070a7812 */ /* 0x000fe200078ec0ff */
[----:B------:R-:W-:Y:S01]  /*1c90*/  UISETP.GE.U32.AND UP1, UPT, UR6, 0x6, UPT ;  /* 0x000000060600788c */ /* 0x000fe2000bf26070 */
[----:B------:R-:W-:Y:S01]  /*1ca0*/  LOP3.LUT R12, R12, 0x40, R13, 0xf8, !PT ;  /* 0x000000400c0c7812 */ /* 0x000fe200078ef80d */
[----:B------:R-:W-:Y:S01]  /*1cb0*/  IMAD.SHL.U32 R13, R9, 0x100, RZ ;  /* 0x00000100090d7824 */ /* 0x000fe200078e00ff */
[----:B------:R-:W-:Y:S01]  /*1cc0*/  ULDC.64 UR10, c[0x0][0x6d0] ;  /* 0x0001b400000a7ab9 */ /* 0x000fe20000000a00 */
[----:B0-----:R-:W-:Y:S01]  /*1cd0*/  IMAD R18, R10, -0x40, R11 ;  /* 0xffffffc00a127824 */ /* 0x001fe200078e020b */
[----:B------:R-:W-:Y:S01]  /*1ce0*/  UIMAD.WIDE.U32 UR8, UR5, -0x55555555, URZ ;  /* 0xaaaaaaab050878a5 */ /* 0x000fe2000f8e003f */
[----:B------:R-:W-:Y:S01]  /*1cf0*/  IMAD R10, R152, UR10, RZ ;  /* 0x0000000a980a7c24 */ /* 0x000fe2000f8e02ff */
[----:B------:R-:W-:Y:S01]  /*1d00*/  LOP3.LUT R160, R12, R13, RZ, 0xfc, !PT ;  /* 0x0000000d0ca07212 */ /* 0x000fe200078efcff */
[----:B------:R-:W-:Y:S01]  /*1d10*/  IMAD.SHL.U32 R12, R8, 0x80, RZ ;  /* 0x00000080080c7824 */ /* 0x000fe200078e00ff */
[----:B------:R-:W-:Y:S01]  /*1d20*/  USEL UR7, URZ, 0x1, !UP0 ;  /* 0x000000013f077887 */ /* 0x000fe2000c000000 */
[----:B------:R-:W-:Y:S01]  /*1d30*/  LOP3.LUT R9, R0, 0x3, RZ, 0xc0, !PT ;  /* 0x0000000300097812 */ /* 0x000fe200078ec0ff */
[----:B------:R-:W-:Y:S01]  /*1d40*/  USHF.R.U32.HI UR8, URZ, 0x2, UR9 ;  /* 0x000000023f087899 */ /* 0x000fe20008011609 */
[----:B------:R-:W-:Y:S01]  /*1d50*/  SHF.R.S32.HI R161, RZ, 0x1f, R160 ;  /* 0x0000001fffa17819 */ /* 0x000fe200000114a0 */
[----:B------:R-:W-:Y:S01]  /*1d60*/  ULOP3.LUT UR4, UR4, UR7, URZ, 0x3c, !UPT ;  /* 0x0000000704047292 */ /* 0x000fe2000f8e3c3f */
[----:B-1----:R-:W-:Y:S01]  /*1d70*/  ISETP.GE.AND P1, PT, R12, R17, PT ;  /* 0x000000110c00720c */ /* 0x002fe20003f26270 */
[C---:B------:R-:W-:Y:S01]  /*1d80*/  IMAD R19, R5.reuse, UR11, R10 ;  /* 0x0000000b05137c24 */ /* 0x040fe2000f8e020a */
[----:B------:R-:W-:Y:S01]  /*1d90*/  UIMAD UR5, UR8, -0x6, UR5 ;  /* 0xfffffffa080578a4 */ /* 0x000fe2000f8e0205 */
[----:B------:R-:W-:Y:S01]  /*1da0*/  IMAD.WIDE.U32 R10, R5, UR10, R160 ;  /* 0x0000000a050a7c25 */ /* 0x000fe2000f8e00a0 */
[C---:B------:R-:W-:Y:S01]  /*1db0*/  ISETP.GE.OR P1, PT, R13.reuse, UR12, P1 ;  /* 0x0000000c0d007c0c */ /* 0x040fe20008f26670 */
[----:B------:R-:W-:Y:S01]  /*1dc0*/  @UP1 ULOP3.LUT UR4, UR4, 0x1, UR8, 0x78, !UPT ;  /* 0x0000000104041892 */ /* 0x000fe2000f8e7808 */
[----:B------:R-:W-:Y:S01]  /*1dd0*/  IADD3 R13, -R13, UR12, R18 ;  /* 0x0000000c0d0d7c10 */ /* 0x000fe2000fffe112 */
[----:B------:R-:W-:-:S02]  /*1de0*/  IMAD R9, R9, -0x2, R17 ;  /* 0xfffffffe09097824 */ /* 0x000fc400078e0211 */
[----:B------:R-:W-:Y:S02]  /*1df0*/  IMAD.MOV.U32 R18, RZ, RZ, R10 ;  /* 0x000000ffff127224 */ /* 0x000fe400078e000a */
[----:B------:R-:W-:Y:S02]  /*1e00*/  IMAD.IADD R19, R11, 0x1, R19 ;  /* 0x000000010b137824 */ /* 0x000fe400078e0213 */
[----:B------:R-:W-:Y:S02]  /*1e10*/  IMAD.IADD R12, R9, 0x1, -R12 ;  /* 0x00000001090c7824 */ /* 0x000fe400078e0a0c */
[----:B------:R-:W-:Y:S02]  /*1e20*/  IMAD.MOV.U32 R10, RZ, RZ, -0x1 ;  /* 0xffffffffff0a7424 */ /* 0x000fe400078e00ff */
[----:B------:R-:W-:Y:S05]  /*1e30*/  @P1 BRA `(.L_x_25) ;  /* 0x0000008000a01947 */ /* 0x000fea0003800000 */
[----:B------:R-:W0:Y:S01]  /*1e40*/  LDC.64 R166, c[0x0][0x6c8] ;  /* 0x0001b200ffa67b82 */ /* 0x000e220000000a00 */
[----:B----45:R-:W-:Y:S01]  /*1e50*/  FSETP.NEU.AND P1, PT, R15, RZ, PT ;  /* 0x000000ff0f00720b */ /* 0x030fe20003f2d000 */
[----:B------:R-:W-:Y:S01]  /*1e60*/  IMAD.WIDE R20, R8, 0x80, RZ ;  /* 0x0000008008147825 */ /* 0x000fe200078e02ff */
[----:B------:R-:W-:Y:S01]  /*1e70*/  ISETP.GT.AND P2, PT, R13, RZ, PT ;  /* 0x000000ff0d00720c */ /* 0x000fe20003f44270 */
[----:B------:R-:W-:Y:S02]  /*1e80*/  BSSY B0, `(.L_x_25) ;  /* 0x0000823000007945 */ /* 0x000fe40003800000 */
[----:B------:R-:W-:Y:S01]  /*1e90*/  IMAD.SHL.U32 R11, R0, 0x2, RZ ;  /* 0x00000002000b7824 */ /* 0x000fe200078e00ff */
[----:B------:R-:W-:-:S04]  /*1ea0*/  ISETP.GT.AND P5, PT, R12, RZ, P2 ;  /* 0x000000ff0c00720c */ /* 0x000fc800017a4270 */
[----:B------:R-:W-:Y:S01]  /*1eb0*/  LOP3.LUT R11, R20, 0x6, R11, 0xf8, !PT ;  /* 0x00000006140b7812 */ /* 0x000fe200078ef80b */
[----:B0-----:R-:W-:-:S04]  /*1ec0*/  IMAD R8, R21, R166, RZ ;  /* 0x000000a615087224 */ /* 0x001fc800078e02ff */
[----:B------:R-:W-:-:S04]  /*1ed0*/  IMAD.WIDE.U32 R22, R11, R166, R18 ;  /* 0x000000a60b167225 */ /* 0x000fc800078e0012 */
[----:B------:R-:W-:-:S04]  /*1ee0*/  IMAD R9, R11, R167, R8 ;  /* 0x000000a70b097224 */ /* 0x000fc800078e0208 */
[----:B------:R-:W-:Y:S01]  /*1ef0*/  IMAD.IADD R153, R23, 0x1, R9 ;  /* 0x0000000117997824 */ /* 0x000fe200078e0209 */
[----:B------:R-:W-:Y:S06]  /*1f00*/  @!P1 BRA `(.L_x_26) ;  /* 0x0000006400509947 */ /* 0x000fec0003800000 */
[----:B------:R-:W0:Y:S01]  /*1f10*/  LDC.64 R158, c[0x0][0x6b0] ;  /* 0x0001ac00ff9e7b82 */ /* 0x000e220000000a00 */
[----:B------:R-:W-:Y:S01]  /*1f20*/  ULDC.64 UR8, c[0x0][0x6b8] ;  /* 0x0001ae0000087ab9 */ /* 0x000fe20000000a00 */
[----:B------:R-:W-:Y:S01]  /*1f30*/  ULDC.64 UR10, c[0x0][0x6a8] ;  /* 0x0001aa00000a7ab9 */ /* 0x000fe20000000a00 */
[----:B------:R-:W-:Y:S01]  /*1f40*/  IMAD R8, R152, UR8, RZ ;  /* 0x0000000898087c24 */ /* 0x000fe2000f8e02ff */
[----:B------:R-:W-:Y:S01]  /*1f50*/  ULDC.64 UR12, c[0x0][0x6c0] ;  /* 0x0001b000000c7ab9 */ /* 0x000fe20000000a00 */
[----:B------:R-:W-:-:S03]  /*1f60*/  IMAD.WIDE.U32 R156, R5, UR8, R160 ;  /* 0x00000008059c7c25 */ /* 0x000fc6000f8e00a0 */
[----:B------:R-:W1:Y:S01]  /*1f70*/  LDC.64 R162, c[0x0][0x6b0] ;  /* 0x0001ac00ffa27b82 */ /* 0x000e620000000a00 */
[----:B------:R-:W-:Y:S02]  /*1f80*/  IMAD R9, R5, UR9, R8 ;  /* 0x0000000905097c24 */ /* 0x000fe4000f8e0208 */
[----:B------:R-:W-:Y:S02]  /*1f90*/  IMAD.MOV.U32 R154, RZ, RZ, R156 ;  /* 0x000000ffff9a7224 */ /* 0x000fe400078e009c */
[----:B------:R-:W-:Y:S02]  /*1fa0*/  IMAD.IADD R155, R157, 0x1, R9 ;  /* 0x000000019d9b7824 */ /* 0x000fe400078e0209 */
[-C--:B0-----:R-:W-:Y:S02]  /*1fb0*/  IMAD R8, R21, R158.reuse, RZ ;  /* 0x0000009e15087224 */ /* 0x081fe400078e02ff */
[----:B------:R-:W-:-:S04]  /*1fc0*/  IMAD.WIDE.U32 R18, R11, R158, R154 ;  /* 0x0000009e0b127225 */ /* 0x000fc800078e009a */
[----:B------:R-:W-:Y:S01]  /*1fd0*/  IMAD R8, R11, R159, R8 ;  /* 0x0000009f0b087224 */ /* 0x000fe200078e0208 */
[----:B------:R-:W-:-:S03]  /*1fe0*/  LEA R20, P1, R18, UR10, 0x2 ;  /* 0x0000000a12147c11 */ /* 0x000fc6000f8210ff */
[----:B------:R-:W-:-:S05]  /*1ff0*/  IMAD.IADD R17, R19, 0x1, R8 ;  /* 0x0000000113117824 */ /* 0x000fca00078e0208 */
[----:B------:R-:W-:-:S05]  /*2000*/  LEA.HI.X R21, R18, UR11, R17, 0x2, P1 ;  /* 0x0000000b12157c11 */ /* 0x000fca00088f1411 */
[----:B------:R-:W3:Y:S01]  /*2010*/  @P5 LDG.E.LTC128B R170, desc[UR14][R20.64] ;  /* 0x0000000e14aa5981 */ /* 0x000ee2000c1e1920 */
[C---:B------:R-:W-:Y:S01]  /*2020*/  LEA R152, P1, R22.reuse, UR12, 0x2 ;  /* 0x0000000c16987c11 */ /* 0x040fe2000f8210ff */
[-C--:B-1----:R-:W-:Y:S01]  /*2030*/  IMAD.WIDE.U32 R168, R11, R158.reuse, R162 ;  /* 0x0000009e0ba87225 */ /* 0x082fe200078e00a2 */
[----:B------:R-:W-:Y:S02]  /*2040*/  BSSY B1, `(.L_x_27) ;  /* 0x0000011000017945 */ /* 0x000fe40003800000 */
[----:B------:R-:W-:Y:S01]  /*2050*/  LEA.HI.X R153, R22, UR13, R153, 0x2, P1 ;  /* 0x0000000d16997c11 */ /* 0x000fe200088f1499 */
[----:B------:R-:W-:Y:S01]  /*2060*/  IMAD.IADD R173, R8, 0x1, R169 ;  /* 0x0000000108ad7824 */ /* 0x000fe200078e02a9 */
[----:B------:R-:W-:Y:S01]  /*2070*/  ISETP.GT.AND P1, PT, R13, 0x8, PT ;  /* 0x000000080d00780c */ /* 0x000fe20003f24270 */
[----:B------:R-:W-:-:S04]  /*2080*/  IMAD.WIDE.U32 R22, R11, R158, R160 ;  /* 0x0000009e0b167225 */ /* 0x000fc800078e00a0 */
[----:B------:R-:W-:Y:S02]  /*2090*/  IMAD.IADD R23, R8, 0x1, R23 ;  /* 0x0000000108177824 */ /* 0x000fe400078e0217 */
[----:B------:R-:W-:-:S04]  /*20a0*/  IMAD.WIDE.U32 R164, R5, UR8, R22 ;  /* 0x0000000805a47c25 */ /* 0x000fc8000f8e0016 */
[----:B---3--:R-:W-:-:S04]  /*20b0*/  FMUL R17, R170, R15 ;  /* 0x0000000faa117220 */ /* 0x008fc80000400000 */
[----:B--2---:R-:W-:Y:S01]  /*20c0*/  FFMA R171, R88, R16, R17 ;  /* 0x0000001058ab7223 */ /* 0x004fe20000000011 */
[----:B------:R-:W-:-:S04]  /*20d0*/  IADD3 R17, P3, R156, R168, RZ ;  /* 0x000000a89c117210 */ /* 0x000fc80007f7e0ff */
[----:B------:R0:W-:Y:S01]  /*20e0*/  @P5 STG.E desc[UR14][R152.64], R171 ;  /* 0x000000ab98005986 */ /* 0x0001e2000c10190e */
[----:B------:R-:W-:Y:S01]  /*20f0*/  ISETP.GT.AND P5, PT, R12, 0x1, P2 ;  /* 0x000000010c00780c */ /* 0x000fe200017a4270 */
[----:B------:R-:W-:Y:S01]  /*2100*/  IMAD.X R20, R173, 0x1, R155, P3 ;  /* 0x00000001ad147824 */ /* 0x000fe200018e069b */
[----:B------:R-:W-:-:S04]  /*2110*/  LEA R18, P6, R17, UR10, 0x2 ;  /* 0x0000000a11127c11 */ /* 0x000fc8000f8c10ff */
[----:B------:R-:W-:-:S07]  /*2120*/  LEA.HI.X R19, R17, UR11, R20, 0x2, P6 ;  /* 0x0000000b11137c11 */ /* 0x000fce000b0f1414 */
[----:B0-----:R-:W-:Y:S05]  /*2130*/  @!P5 BRA `(.L_x_28) ;  /* 0x000000000004d947 */ /* 0x001fea0003800000 */
[----:B------:R0:W5:Y:S02]  /*2140*/  LDG.E.LTC128B R170, desc[UR14][R18.64] ;  /* 0x0000000e12aa7981 */ /* 0x000164000c1e1920 */
.L_x_28:
[----:B------:R-:W-:Y:S05]  /*2150*/  BSYNC B1 ;  /* 0x0000000000017941 */ /* 0x000fea0003800000 */
.L_x_27:
[----:B------:R-:W-:Y:S01]  /*2160*/  IMAD.IADD R17, R9, 0x1, R165 ;  /* 0x0000000109117824 */ /* 0x000fe200078e02a5 */
[----:B------:R-:W-:Y:S01]  /*2170*/  LEA R20, P3, R164, UR10, 0x2 ;  /* 0x0000000aa4147c11 */ /* 0x000fe2000f8610ff */
[----:B0----5:R-:W-:Y:S01]  /*2180*/  FMUL R18, R170, R15 ;  /* 0x0000000faa127220 */ /* 0x021fe20000400000 */
[----:B------:R-:W-:Y:S01]  /*2190*/  LEA R22, P6, R166, R152, 0x2 ;  /* 0x00000098a6167211 */ /* 0x000fe200078c10ff */
[----:B------:R-:W-:Y:S01]  /*21a0*/  BSSY B1, `(.L_x_29) ;  /* 0x000000e000017945 */ /* 0x000fe20003800000 */
[----:B------:R-:W-:Y:S01]  /*21b0*/  LEA.HI.X R21, R164, UR11, R17, 0x2, P3 ;  /* 0x0000000ba4157c11 */ /* 0x000fe200098f1411 */
[----:B------:R-:W-:Y:S01]  /*21c0*/  FFMA R17, R89, R16, R18 ;  /* 0x0000001059117223 */ /* 0x000fe20000000012 */
[----:B------:R-:W-:Y:S01]  /*21d0*/  LEA.HI.X R23, R166, R153, R167, 0x2, P6 ;  /* 0x00000099a6177211 */ /* 0x000fe200030f14a7 */
[----:B------:R-:W-:Y:S01]  /*21e0*/  IMAD.MOV.U32 R169, RZ, RZ, R173 ;  /* 0x000000ffffa97224 */ /* 0x000fe200078e00ad */
[----:B------:R-:W-:Y:S01]  /*21f0*/  ISETP.GT.AND P3, PT, R12, RZ, P1 ;  /* 0x000000ff0c00720c */ /* 0x000fe20000f64270 */
[----:B------:R-:W-:Y:S01]  /*2200*/  IMAD R18, R159, 0x7, RZ ;  /* 0x000000079f127824 */ /* 0x000fe200078e02ff */
[----:B------:R-:W-:Y:S01]  /*2210*/  IADD3 R88, P6, R160, R168, RZ ;  /* 0x000000a8a0587210 */ /* 0x000fe20007fde0ff */
[----:B------:R0:W-:Y:S01]  /*2220*/  @P5 STG.E desc[UR14][R22.64], R17 ;  /* 0x0000001116005986 */ /* 0x0001e2000c10190e */
[----:B------:R-:W-:-:S03]  /*2230*/  IMAD.MOV.U32 R172, RZ, RZ, R170 ;  /* 0x000000ffffac7224 */ /* 0x000fc600078e00aa */
[----:B------:R-:W-:Y:S02]  /*2240*/  IMAD.X R89, R161, 0x1, R173, P6 ;  /* 0x00000001a1597824 */ /* 0x000fe400030e06ad */
[----:B------:R-:W-:-:S04]  /*2250*/  IMAD.WIDE.U32 R164, R5, UR8, R88 ;  /* 0x0000000805a47c25 */ /* 0x000fc8000f8e0058 */
[----:B------:R-:W-:Y:S05]  /*2260*/  @!P3 BRA `(.L_x_30) ;  /* 0x000000000004b947 */ /* 0x000fea0003800000 */
[----:B------:R1:W5:Y:S02]  /*2270*/  LDG.E.LTC128B R172, desc[UR14][R20.64+0x20] ;  /* 0x0000200e14ac7981 */ /* 0x000364000c1e1920 */
.L_x_30:
[----:B------:R-:W-:Y:S05]  /*2280*/  BSYNC B1 ;  /* 0x0000000000017941 */ /* 0x000fea0003800000 */
.L_x_29:
[----:B------:R-:W-:Y:S01]  /*2290*/  ISETP.GT.AND P6, PT, R12, 0x1, P1 ;  /* 0x000000010c00780c */ /* 0x000fe20000fc4270 */
[----:B------:R-:W-:Y:S02]  /*22a0*/  IMAD.IADD R19, R9, 0x1, R165 ;  /* 0x0000000109137824 */ /* 0x000fe400078e02a5 */
[----:B0----5:R-:W-:Y:S01]  /*22b0*/  FMUL R17, R172, R15 ;  /* 0x0000000fac117220 */ /* 0x021fe20000400000 */
[----:B------:R-:W-:Y:S01]  /*22c0*/  IMAD.WIDE.U32 R168, R158, 0x7, R168 ;  /* 0x000000079ea87825 */ /* 0x000fe200078e00a8 */
[----:B------:R-:W-:Y:S01]  /*22d0*/  LEA R88, P5, R164, UR10, 0x2 ;  /* 0x0000000aa4587c11 */ /* 0x000fe2000f8a10ff */
[----:B------:R-:W-:Y:S02]  /*22e0*/  BSSY B1, `(.L_x_31) ;  /* 0x000000b000017945 */ /* 0x000fe40003800000 */
[----:B------:R-:W-:Y:S01]  /*22f0*/  FFMA R165, R90, R16, R17 ;  /* 0x000000105aa57223 */ /* 0x000fe20000000011 */
[----:B------:R-:W-:Y:S01]  /*2300*/  IMAD.IADD R173, R169, 0x1, R18 ;  /* 0x00000001a9ad7824 */ /* 0x000fe200078e0212 */
[----:B------:R-:W-:-:S02]  /*2310*/  LEA.HI.X R89, R164, UR11, R19, 0x2, P5 ;  /* 0x0000000ba4597c11 */ /* 0x000fc4000a8f1413 */
[----:B------:R-:W-:Y:S01]  /*2320*/  IADD3 R17, P5, R156, R168, RZ ;  /* 0x000000a89c117210 */ /* 0x000fe20007fbe0ff */
[----:B------:R0:W-:Y:S01]  /*2330*/  @P3 STG.E desc[UR14][R152.64+0x20], R165 ;  /* 0x000020a598003986 */ /* 0x0001e2000c10190e */
[----:B------:R-:W-:-:S03]  /*2340*/  ISETP.GT.AND P3, PT, R12, 0x8, P2 ;  /* 0x000000080c00780c */ /* 0x000fc60001764270 */
[----:B------:R-:W-:Y:S01]  /*2350*/  IMAD.X R164, R173, 0x1, R155, P5 ;  /* 0x00000001ada47824 */ /* 0x000fe200028e069b */
[----:B------:R-:W-:Y:S01]  /*2360*/  LEA R170, P5, R17, UR10, 0x2 ;  /* 0x0000000a11aa7c11 */ /* 0x000fe2000f8a10ff */
[----:B------:R-:W-:-:S12]  /*2370*/  @!P6 BRA `(.L_x_32) ;  /* 0x000000000004e947 */ /* 0x000fd80003800000 */
[----:B------:R2:W5:Y:S02]  /*2380*/  LDG.E.LTC128B R172, desc[UR14][R88.64+0x20] ;  /* 0x0000200e58ac7981 */ /* 0x000564000c1e1920 */
.L_x_32:
[----:B------:R-:W-:Y:S05]  /*2390*/  BSYNC B1 ;  /* 0x0000000000017941 */ /* 0x000fea0003800000 */
.L_x_31:
[----:B-----5:R-:W-:Y:S01]  /*23a0*/  FMUL R90, R172, R15 ;  /* 0x0000000fac5a7220 */ /* 0x020fe20000400000 */
[----:B------:R-:W-:Y:S01]  /*23b0*/  IMAD.MOV.U32 R180, RZ, RZ, R172 ;  /* 0x000000ffffb47224 */ /* 0x000fe200078e00ac */
[----:B------:R-:W-:Y:S02]  /*23c0*/  LEA.HI.X R171, R17, UR11, R164, 0x2, P5 ;  /* 0x0000000b11ab7c11 */ /* 0x000fe4000a8f14a4 */
[----:B------:R-:W-:-:S05]  /*23d0*/  FFMA R175, R91, R16, R90 ;  /* 0x000000105baf7223 */ /* 0x000fca000000005a */
[----:B------:R3:W-:Y:S04]  /*23e0*/  @P6 STG.E desc[UR14][R22.64+0x20], R175 ;  /* 0x000020af16006986 */ /* 0x0007e8000c10190e */
[----:B------:R-:W4:Y:S01]  /*23f0*/  @P3 LDG.E.LTC128B R180, desc[UR14][R170.64] ;  /* 0x0000000eaab43981 */ /* 0x000f22000c1e1920 */
[----:B------:R-:W-:Y:S01]  /*2400*/  IADD3 R172, P5, R168, R158, RZ ;  /* 0x0000009ea8ac7210 */ /* 0x000fe20007fbe0ff */
[----:B0-----:R-:W-:Y:S02]  /*2410*/  IMAD R165, R167, 0x1c, RZ ;  /* 0x0000001ca7a57824 */ /* 0x001fe400078e02ff */
[----:B------:R-:W-:Y:S01]  /*2420*/  IMAD.WIDE.U32 R168, R166, 0x1c, R22 ;  /* 0x0000001ca6a87825 */ /* 0x000fe200078e0016 */
[----:B------:R-:W-:-:S03]  /*2430*/  IADD3 R19, P6, R172, R156, RZ ;  /* 0x0000009cac137210 */ /* 0x000fc60007fde0ff */
[----:B------:R-:W-:Y:S01]  /*2440*/  IMAD.X R173, R173, 0x1, R159, P5 ;  /* 0x00000001adad7824 */ /* 0x000fe200028e069f */
[----:B------:R-:W-:Y:S01]  /*2450*/  ISETP.GT.AND P5, PT, R12, 0x9, P2 ;  /* 0x000000090c00780c */ /* 0x000fe200017a4270 */
[----:B------:R-:W-:Y:S02]  /*2460*/  IMAD.IADD R165, R169, 0x1, R165 ;  /* 0x00000001a9a57824 */ /* 0x000fe400078e02a5 */
[----:B------:R-:W-:Y:S01]  /*2470*/  IMAD.X R164, R173, 0x1, R155, P6 ;  /* 0x00000001ada47824 */ /* 0x000fe200030e069b */
[----:B------:R-:W-:-:S04]  /*2480*/  LEA R90, P6, R19, UR10, 0x2 ;  /* 0x0000000a135a7c11 */ /* 0x000fc8000f8c10ff */
[----:B------:R-:W-:Y:S01]  /*2490*/  LEA.HI.X R91, R19, UR11, R164, 0x2, P6 ;  /* 0x0000000b135b7c11 */ /* 0x000fe2000b0f14a4 */
[----:B------:R-:W-:Y:S02]  /*24a0*/  IMAD.MOV.U32 R164, RZ, RZ, R168 ;  /* 0x000000ffffa47224 */ /* 0x000fe400078e00a8 */
[----:B------:R-:W-:-:S04]  /*24b0*/  IMAD.WIDE.U32 R162, R158, 0x7, R162 ;  /* 0x000000079ea27825 */ /* 0x000fc800078e00a2 */
[----:B----4-:R-:W-:-:S04]  /*24c0*/  FMUL R17, R180, R15 ;  /* 0x0000000fb4117220 */ /* 0x010fc80000400000 */
[----:B------:R-:W-:-:S05]  /*24d0*/  FFMA R17, R92, R16, R17 ;  /* 0x000000105c117223 */ /* 0x000fca0000000011 */
[----:B------:R0:W-:Y:S04]  /*24e0*/  @P3 STG.E desc[UR14][R164.64], R17 ;  /* 0x00000011a4003986 */ /* 0x0001e8000c10190e */
[----:B------:R4:W2:Y:S01]  /*24f0*/  @P5 LDG.E.LTC128B R180, desc[UR14][R90.64] ;  /* 0x0000000e5ab45981 */ /* 0x0008a2000c1e1920 */
[----:B------:R-:W-:Y:S01]  /*2500*/  IMAD.IADD R177, R18, 0x1, R163 ;  /* 0x0000000112b17824 */ /* 0x000fe200078e02a3 */
[-C--:B------:R-:W-:Y:S01]  /*2510*/  IADD3 R170, P6, R162, R158.reuse, RZ ;  /* 0x0000009ea2aa7210 */ /* 0x080fe20007fde0ff */
[----:B------:R-:W-:Y:S01]  /*2520*/  IMAD.MOV.U32 R176, RZ, RZ, R162 ;  /* 0x000000ffffb07224 */ /* 0x000fe200078e00a2 */
[----:B------:R-:W-:Y:S01]  /*2530*/  SHF.L.U64.HI R19, R166, 0x5, R167 ;  /* 0x00000005a6137819 */ /* 0x000fe200000102a7 */
[----:B------:R-:W-:Y:S01]  /*2540*/  IMAD.WIDE.U32 R172, R158, 0x7, R172 ;  /* 0x000000079eac7825 */ /* 0x000fe200078e00ac */
[----:B------:R-:W-:Y:S03]  /*2550*/  BSSY B1, `(.L_x_33) ;  /* 0x000001b000017945 */ /* 0x000fe60003800000 */
[----:B---3--:R-:W-:-:S04]  /*2560*/  IMAD.WIDE.U32 R174, R11, R158, R176 ;  /* 0x0000009e0bae7225 */ /* 0x008fc800078e00b0 */
[----:B------:R-:W-:Y:S01]  /*2570*/  IMAD.X R171, R177, 0x1, R159, P6 ;  /* 0x00000001b1ab7824 */ /* 0x000fe200030e069f */
[----:B------:R-:W-:Y:S01]  /*2580*/  IADD3 R174, P3, R160, R174, RZ ;  /* 0x000000aea0ae7210 */ /* 0x000fe20007f7e0ff */
[----:B0-----:R-:W-:Y:S02]  /*2590*/  IMAD.SHL.U32 R17, R166, 0x20, RZ ;  /* 0x00000020a6117824 */ /* 0x001fe400078e00ff */
[----:B------:R-:W-:Y:S01]  /*25a0*/  IMAD.WIDE.U32 R162, R11, R158, R170 ;  /* 0x0000009e0ba27225 */ /* 0x000fe200078e00aa */
[----:B------:R-:W-:-:S03]  /*25b0*/  IADD3.X R175, R161, R8, R175, P3, !PT ;  /* 0x00000008a1af7210 */ /* 0x000fc60001ffe4af */
[----:B------:R-:W-:Y:S01]  /*25c0*/  IMAD.WIDE.U32 R176, R158, 0x7, R176 ;  /* 0x000000079eb07825 */ /* 0x000fe200078e00b0 */
[----:B------:R-:W-:-:S03]  /*25d0*/  IADD3 R178, P6, R160, R162, RZ ;  /* 0x000000a2a0b27210 */ /* 0x000fc60007fde0ff */
[----:B------:R-:W-:Y:S01]  /*25e0*/  IMAD.WIDE.U32 R174, R5, UR8, R174 ;  /* 0x0000000805ae7c25 */ /* 0x000fe2000f8e00ae */
[----:B------:R-:W-:-:S03]  /*25f0*/  IADD3.X R179, R161, R8, R163, P6, !PT ;  /* 0x00000008a1b37210 */ /* 0x000fc600037fe4a3 */
[----:B----4-:R-:W-:Y:S01]  /*2600*/  IMAD.IADD R91, R9, 0x1, R175 ;  /* 0x00000001095b7824 */ /* 0x010fe200078e02af */
[----:B------:R-:W-:Y:S01]  /*2610*/  LEA R162, P3, R174, UR10, 0x2 ;  /* 0x0000000aaea27c11 */ /* 0x000fe2000f8610ff */
[----:B------:R-:W-:Y:S01]  /*2620*/  IMAD.WIDE.U32 R166, R5, UR8, R178 ;  /* 0x0000000805a67c25 */ /* 0x000fe2000f8e00b2 */
[----:B------:R-:W-:Y:S02]  /*2630*/  IADD3 R175, P6, R156, R172, RZ ;  /* 0x000000ac9caf7210 */ /* 0x000fe40007fde0ff */
[----:B------:R-:W-:Y:S01]  /*2640*/  LEA.HI.X R163, R174, UR11, R91, 0x2, P3 ;  /* 0x0000000baea37c11 */ /* 0x000fe200098f145b */
[----:B------:R-:W-:Y:S01]  /*2650*/  IMAD.IADD R179, R9, 0x1, R167 ;  /* 0x0000000109b37824 */ /* 0x000fe200078e02a7 */
[----:B------:R-:W-:Y:S01]  /*2660*/  IADD3 R90, P3, R17, R22, RZ ;  /* 0x00000016115a7210 */ /* 0x000fe20007f7e0ff */
[----:B------:R-:W-:-:S04]  /*2670*/  IMAD.IADD R182, R18, 0x1, R173 ;  /* 0x0000000112b67824 */ /* 0x000fc800078e02ad */
[----:B------:R-:W-:Y:S02]  /*2680*/  IMAD.X R91, R19, 0x1, R23, P3 ;  /* 0x00000001135b7824 */ /* 0x000fe400018e0617 */
[----:B--2---:R-:W-:-:S04]  /*2690*/  FMUL R92, R180, R15 ;  /* 0x0000000fb45c7220 */ /* 0x004fc80000400000 */
[----:B------:R-:W-:Y:S01]  /*26a0*/  FFMA R181, R93, R16, R92 ;  /* 0x000000105db57223 */ /* 0x000fe2000000005c */
[----:B------:R-:W-:-:S04]  /*26b0*/  LEA R92, P3, R166, UR10, 0x2 ;  /* 0x0000000aa65c7c11 */ /* 0x000fc8000f8610ff */
[----:B------:R0:W-:Y:S01]  /*26c0*/  @P5 STG.E desc[UR14][R90.64], R181 ;  /* 0x000000b55a005986 */ /* 0x0001e2000c10190e */
[----:B------:R-:W-:-:S13]  /*26d0*/  ISETP.GT.AND P5, PT, R12, 0x8, P1 ;  /* 0x000000080c00780c */ /* 0x000fda0000fa4270 */
[----:B0-----:R-:W-:Y:S05]  /*26e0*/  @!P5 BRA `(.L_x_34) ;  /* 0x000000000004d947 */ /* 0x001fea0003800000 */
[----:B------:R0:W5:Y:S02]  /*26f0*/  LDG.E.LTC128B R180, desc[UR14][R162.64+0x20] ;  /* 0x0000200ea2b47981 */ /* 0x000164000c1e1920 */
.L_x_34:
[----:B------:R-:W-:Y:S05]  /*2700*/  BSYNC B1 ;  /* 0x0000000000017941 */ /* 0x000fea0003800000 */
.L_x_33:
[----:B-----5:R-:W-:Y:S01]  /*2710*/  FMUL R167, R180, R15 ;  /* 0x0000000fb4a77220 */ /* 0x020fe20000400000 */
[----:B------:R-:W-:Y:S01]  /*2720*/  LEA.HI.X R93, R166, UR11, R179, 0x2, P3 ;  /* 0x0000000ba65d7c11 */ /* 0x000fe200098f14b3 */
[----:B------:R-:W-:Y:S01]  /*2730*/  IMAD.X R178, R182, 0x1, R155, P6 ;  /* 0x00000001b6b27824 */ /* 0x000fe200030e069b */
[C---:B------:R-:W-:Y:S01]  /*2740*/  LEA R166, P3, R175.reuse, UR10, 0x2 ;  /* 0x0000000aafa67c11 */ /* 0x040fe2000f8610ff */
[----:B------:R-:W-:Y:S01]  /*2750*/  FFMA R181, R94, R16, R167 ;  /* 0x000000105eb57223 */ /* 0x000fe200000000a7 */
[----:B------:R-:W-:Y:S01]  /*2760*/  IADD3 R174, P6, R176, R158, RZ ;  /* 0x0000009eb0ae7210 */ /* 0x000fe20007fde0ff */
[----:B------:R-:W-:Y:S01]  /*2770*/  BSSY B1, `(.L_x_35) ;  /* 0x000000b000017945 */ /* 0x000fe20003800000 */
[----:B------:R-:W-:Y:S02]  /*2780*/  LEA.HI.X R167, R175, UR11, R178, 0x2, P3 ;  /* 0x0000000bafa77c11 */ /* 0x000fe400098f14b2 */
[----:B------:R2:W-:Y:S01]  /*2790*/  @P5 STG.E desc[UR14][R164.64+0x20], R181 ;  /* 0x000020b5a4005986 */ /* 0x0005e2000c10190e */
[----:B------:R-:W-:-:S02]  /*27a0*/  ISETP.GT.AND P5, PT, R12, 0x9, P1 ;  /* 0x000000090c00780c */ /* 0x000fc40000fa4270 */
[----:B------:R-:W-:Y:S02]  /*27b0*/  IADD3 R172, P3, R172, R158, RZ ;  /* 0x0000009eacac7210 */ /* 0x000fe40007f7e0ff */
[----:B------:R-:W-:Y:S02]  /*27c0*/  IADD3.X R175, R159, R18, R177, P6, !PT ;  /* 0x000000129faf7210 */ /* 0x000fe400037fe4b1 */
[----:B------:R-:W-:Y:S01]  /*27d0*/  IADD3 R179, P6, R172, R156, RZ ;  /* 0x0000009cacb37210 */ /* 0x000fe20007fde0ff */
[----:B------:R-:W-:Y:S02]  /*27e0*/  IMAD.X R173, R182, 0x1, R159, P3 ;  /* 0x00000001b6ad7824 */ /* 0x000fe400018e069f */
[----:B------:R-:W-:-:S04]  /*27f0*/  IMAD.WIDE.U32 R176, R11, R158, R174 ;  /* 0x0000009e0bb07225 */ /* 0x000fc800078e00ae */
[----:B--2---:R-:W-:Y:S06]  /*2800*/  @!P5 BRA `(.L_x_36) ;  /* 0x000000000004d947 */ /* 0x004fec0003800000 */
[----:B------:R2:W5:Y:S02]  /*2810*/  LDG.E.LTC128B R180, desc[UR14][R92.64+0x20] ;  /* 0x0000200e5cb47981 */ /* 0x000564000c1e1920 */
.L_x_36:
[----:B------:R-:W-:Y:S05]  /*2820*/  BSYNC B1 ;  /* 0x0000000000017941 */ /* 0x000fea0003800000 */
.L_x_35:
[----:B-----5:R-:W-:Y:S01]  /*2830*/  FMUL R178, R180, R15 ;  /* 0x0000000fb4b27220 */ /* 0x020fe20000400000 */
[----:B------:R-:W-:Y:S01]  /*2840*/  IMAD.X R182, R173, 0x1, R155, P6 ;  /* 0x00000001adb67824 */ /* 0x000fe200030e069b */
[----:B------:R-:W-:Y:S01]  /*2850*/  LEA R94, P6, R179, UR10, 0x2 ;  /* 0x0000000ab35e7c11 */ /* 0x000fe2000f8c10ff */
[----:B------:R-:W-:Y:S01]  /*2860*/  BSSY B1, `(.L_x_37) ;  /* 0x000000d000017945 */ /* 0x000fe20003800000 */
[----:B------:R-:W-:Y:S01]  /*2870*/  FFMA R169, R95, R16, R178 ;  /* 0x000000105fa97223 */ /* 0x000fe200000000b2 */
[----:B------:R-:W-:Y:S02]  /*2880*/  IADD3 R176, P3, R160, R176, RZ ;  /* 0x000000b0a0b07210 */ /* 0x000fe40007f7e0ff */
[----:B------:R-:W-:Y:S01]  /*2890*/  LEA.HI.X R95, R179, UR11, R182, 0x2, P6 ;  /* 0x0000000bb35f7c11 */ /* 0x000fe2000b0f14b6 */
[----:B------:R-:W-:Y:S01]  /*28a0*/  IMAD.WIDE.U32 R178, R158, 0x7, R170 ;  /* 0x000000079eb27825 */ /* 0x000fe200078e00aa */
[----:B------:R3:W-:Y:S01]  /*28b0*/  @P5 STG.E desc[UR14][R90.64+0x20], R169 ;  /* 0x000020a95a005986 */ /* 0x0007e2000c10190e */
[----:B------:R-:W-:-:S02]  /*28c0*/  ISETP.GT.AND P5, PT, R12, 0x10, P2 ;  /* 0x000000100c00780c */ /* 0x000fc400017a4270 */
[----:B------:R-:W-:Y:S01]  /*28d0*/  IADD3.X R177, R161, R8, R177, P3, !PT ;  /* 0x00000008a1b17210 */ /* 0x000fe20001ffe4b1 */
[----:B------:R-:W-:Y:S01]  /*28e0*/  IMAD.MOV.U32 R182, RZ, RZ, R180 ;  /* 0x000000ffffb67224 */ /* 0x000fe200078e00b4 */
[----:B------:R-:W-:Y:S02]  /*28f0*/  IADD3 R168, P6, R17, R168, RZ ;  /* 0x000000a811a87210 */ /* 0x000fe40007fde0ff */
[----:B------:R-:W-:-:S07]  /*2900*/  IADD3 R170, P3, R178, R158, RZ ;  /* 0x0000009eb2aa7210 */ /* 0x000fce0007f7e0ff */
[----:B---3--:R-:W-:Y:S06]  /*2910*/  @!P5 BRA `(.L_x_38) ;  /* 0x000000000004d947 */ /* 0x008fec0003800000 */
[----:B------:R3:W5:Y:S02]  /*2920*/  LDG.E.LTC128B R182, desc[UR14][R166.64] ;  /* 0x0000000ea6b67981 */ /* 0x000764000c1e1920 */
.L_x_38:
[----:B------:R-:W-:Y:S05]  /*2930*/  BSYNC B1 ;  /* 0x0000000000017941 */ /* 0x000fea0003800000 */
.L_x_37:
[----:B------:R-:W-:Y:S01]  /*2940*/  IADD3.X R171, R159, R18, R179, P3, !PT ;  /* 0x000000129fab7210 */ /* 0x000fe20001ffe4b3 */
[----:B---3-5:R-:W-:Y:S01]  /*2950*/  FMUL R167, R182, R15 ;  /* 0x0000000fb6a77220 */ /* 0x028fe20000400000 */
[----:B------:R-:W-:Y:S01]  /*2960*/  ISETP.GT.AND P3, PT, R12, 0x11, P2 ;  /* 0x000000110c00780c */ /* 0x000fe20001764270 */
[----:B------:R-:W-:Y:S01]  /*2970*/  IMAD.WIDE.U32 R176, R5, UR8, R176 ;  /* 0x0000000805b07c25 */ /* 0x000fe2000f8e00b0 */
[----:B------:R-:W-:Y:S03]  /*2980*/  BSSY B1, `(.L_x_39) ;  /* 0x000000b000017945 */ /* 0x000fe60003800000 */
[----:B------:R-:W-:Y:S01]  /*2990*/  FFMA R183, R96, R16, R167 ;  /* 0x0000001060b77223 */ /* 0x000fe200000000a7 */
[----:B------:R-:W-:Y:S01]  /*29a0*/  IMAD.X R169, R19, 0x1, R165, P6 ;  /* 0x0000000113a97824 */ /* 0x000fe200030e06a5 */
[----:B------:R-:W-:Y:S01]  /*29b0*/  LEA R166, P6, R176, UR10, 0x2 ;  /* 0x0000000ab0a67c11 */ /* 0x000fe2000f8c10ff */
[----:B------:R-:W-:-:S03]  /*29c0*/  IMAD.WIDE.U32 R178, R11, R158, R170 ;  /* 0x0000009e0bb27225 */ /* 0x000fc600078e00aa */
[----:B------:R3:W-:Y:S01]  /*29d0*/  @P5 STG.E desc[UR14][R168.64], R183 ;  /* 0x000000b7a8005986 */ /* 0x0007e2000c10190e */
[----:B------:R-:W-:Y:S01]  /*29e0*/  IMAD.IADD R167, R9, 0x1, R177 ;  /* 0x0000000109a77824 */ /* 0x000fe200078e02b1 */
[----:B------:R-:W-:-:S04]  /*29f0*/  IADD3 R180, P5, R160, R178, RZ ;  /* 0x000000b2a0b47210 */ /* 0x000fc80007fbe0ff */
[----:B------:R-:W-:Y:S01]  /*2a00*/  LEA.HI.X R167, R176, UR11, R167, 0x2, P6 ;  /* 0x0000000bb0a77c11 */ /* 0x000fe2000b0f14a7 */
[----:B------:R-:W-:Y:S08]  /*2a10*/  @!P3 BRA `(.L_x_40) ;  /* 0x000000000004b947 */ /* 0x000ff00003800000 */
[----:B------:R4:W5:Y:S02]  /*2a20*/  LDG.E.LTC128B R182, desc[UR14][R94.64] ;  /* 0x0000000e5eb67981 */ /* 0x000964000c1e1920 */
.L_x_40:
[----:B------:R-:W-:Y:S05]  /*2a30*/  BSYNC B1 ;  /* 0x0000000000017941 */ /* 0x000fea0003800000 */
.L_x_39:
[----:B----4-:R-:W-:Y:S01]  /*2a40*/  IADD3 R94, P6, R17, R90, RZ ;  /* 0x0000005a115e7210 */ /* 0x010fe20007fde0ff */
[----:B-----5:R-:W-:Y:S01]  /*2a50*/  FMUL R96, R182, R15 ;  /* 0x0000000fb6607220 */ /* 0x020fe20000400000 */
[----:B------:R-:W-:Y:S01]  /*2a60*/  IADD3.X R181, R161, R8, R179, P5, !PT ;  /* 0x00000008a1b57210 */ /* 0x000fe20002ffe4b3 */
[----:B------:R-:W-:Y:S01]  /*2a70*/  BSSY B1, `(.L_x_41) ;  /* 0x0000008000017945 */ /* 0x000fe20003800000 */
[----:B------:R-:W-:Y:S01]  /*2a80*/  ISETP.GT.AND P5, PT, R12, 0x10, P1 ;  /* 0x000000100c00780c */ /* 0x000fe20000fa4270 */
[----:B------:R-:W-:Y:S02]  /*2a90*/  IMAD.X R95, R19, 0x1, R91, P6 ;  /* 0x00000001135f7824 */ /* 0x000fe400030e065b */
[----:B------:R-:W-:Y:S01]  /*2aa0*/  FFMA R97, R97, R16, R96 ;  /* 0x0000001061617223 */ /* 0x000fe20000000060 */
[----:B------:R-:W-:-:S04]  /*2ab0*/  IMAD.WIDE.U32 R176, R5, UR8, R180 ;  /* 0x0000000805b07c25 */ /* 0x000fc8000f8e00b4 */
[----:B------:R4:W-:Y:S05]  /*2ac0*/  @P3 STG.E desc[UR14][R94.64], R97 ;  /* 0x000000615e003986 */ /* 0x0009ea000c10190e */
[----:B------:R-:W-:Y:S05]  /*2ad0*/  @!P5 BRA `(.L_x_42) ;  /* 0x000000000004d947 */ /* 0x000fea0003800000 */
[----:B------:R0:W5:Y:S02]  /*2ae0*/  LDG.E.LTC128B R182, desc[UR14][R166.64+0x20] ;  /* 0x0000200ea6b67981 */ /* 0x000164000c1e1920 */
.L_x_42:
[----:B------:R-:W-:Y:S05]  /*2af0*/  BSYNC B1 ;  /* 0x0000000000017941 */ /* 0x000fea0003800000 */
.L_x_41:
[----:B----45:R-:W-:Y:S01]  /*2b00*/  FMUL R97, R182, R15 ;  /* 0x0000000fb6617220 */ /* 0x030fe20000400000 */
[----:B------:R-:W-:Y:S01]  /*2b10*/  ISETP.GT.AND P3, PT, R12, 0x11, P1 ;  /* 0x000000110c00780c */ /* 0x000fe20000f64270 */
[----:B------:R-:W-:Y:S01]  /*2b20*/  IMAD.IADD R177, R9, 0x1, R177 ;  /* 0x0000000109b17824 */ /* 0x000fe200078e02b1 */
[----:B------:R-:W-:Y:S01]  /*2b30*/  LEA R96, P6, R176, UR10, 0x2 ;  /* 0x0000000ab0607c11 */ /* 0x000fe2000f8c10ff */
[----:B------:R-:W-:Y:S01]  /*2b40*/  FFMA R179, R98, R16, R97 ;  /* 0x0000001062b37223 */ /* 0x000fe20000000061 */
[----:B------:R-:W-:Y:S01]  /*2b50*/  BSSY B1, `(.L_x_43) ;  /* 0x0000006000017945 */ /* 0x000fe20003800000 */
[----:B------:R-:W-:Y:S01]  /*2b60*/  IMAD.WIDE.U32 R174, R158, 0x7, R174 ;  /* 0x000000079eae7825 */ /* 0x000fe200078e00ae */
[----:B------:R-:W-:Y:S02]  /*2b70*/  LEA.HI.X R97, R176, UR11, R177, 0x2, P6 ;  /* 0x0000000bb0617c11 */ /* 0x000fe4000b0f14b1 */
[----:B------:R4:W-:Y:S05]  /*2b80*/  @P5 STG.E desc[UR14][R168.64+0x20], R179 ;  /* 0x000020b3a8005986 */ /* 0x0009ea000c10190e */
[----:B------:R-:W-:Y:S05]  /*2b90*/  @!P3 BRA `(.L_x_44) ;  /* 0x000000000004b947 */ /* 0x000fea0003800000 */
[----:B------:R0:W5:Y:S02]  /*2ba0*/  LDG.E.LTC128B R182, desc[UR14][R96.64+0x20] ;  /* 0x0000200e60b67981 */ /* 0x000164000c1e1920 */
.L_x_44:
[----:B------:R-:W-:Y:S05]  /*2bb0*/  BSYNC B1 ;  /* 0x0000000000017941 */ /* 0x000fea0003800000 */
.L_x_43:
[----:B------:R-:W-:Y:S01]  /*2bc0*/  IADD3 R176, P5, R174, R158, RZ ;  /* 0x0000009eaeb07210 */ /* 0x000fe20007fbe0ff */
[----:B-----5:R-:W-:Y:S01]  /*2bd0*/  FMUL R98, R182, R15 ;  /* 0x0000000fb6627220 */ /* 0x020fe20000400000 */
[----:B----4-:R-:W-:Y:S01]  /*2be0*/  IMAD.WIDE.U32 R178, R158, 0x7, R172 ;  /* 0x000000079eb27825 */ /* 0x010fe200078e00ac */
[----:B------:R-:W-:Y:S01]  /*2bf0*/  BSSY B1, `(.L_x_45) ;  /* 0x0000018000017945 */ /* 0x000fe20003800000 */
[----:B------:R-:W-:Y:S02]  /*2c00*/  IADD3.X R177, R159, R18, R175, P5, !PT ;  /* 0x000000129fb17210 */ /* 0x000fe40002ffe4af */
[----:B---3--:R-:W-:Y:S01]  /*2c10*/  FFMA R183, R99, R16, R98 ;  /* 0x0000001063b77223 */ /* 0x008fe20000000062 */
[----:B------:R-:W-:Y:S01]  /*2c20*/  IADD3 R172, P5, R17, R168, RZ ;  /* 0x000000a811ac7210 */ /* 0x000fe20007fbe0ff */
[----:B------:R-:W-:Y:S01]  /*2c30*/  IMAD.IADD R179, R18, 0x1, R179 ;  /* 0x0000000112b37824 */ /* 0x000fe200078e02b3 */
[----:B------:R-:W-:Y:S01]  /*2c40*/  IADD3 R99, P6, R156, R178, RZ ;  /* 0x000000b29c637210 */ /* 0x000fe20007fde0ff */
[-C--:B------:R-:W-:Y:S01]  /*2c50*/  IMAD.WIDE.U32 R174, R11, R158.reuse, R176 ;  /* 0x0000009e0bae7225 */ /* 0x080fe200078e00b0 */
[----:B------:R3:W-:Y:S01]  /*2c60*/  @P3 STG.E desc[UR14][R94.64+0x20], R183 ;  /* 0x000020b75e003986 */ /* 0x0007e2000c10190e */
[----:B------:R-:W-:-:S02]  /*2c70*/  IADD3 R178, P3, R178, R158, RZ ;  /* 0x0000009eb2b27210 */ /* 0x000fc40007f7e0ff */
[----:B------:R-:W-:Y:S01]  /*2c80*/  IMAD.X R173, R19, 0x1, R169, P5 ;  /* 0x0000000113ad7824 */ /* 0x000fe200028e06a9 */
[----:B------:R-:W-:Y:S01]  /*2c90*/  ISETP.GT.AND P5, PT, R12, 0x18, P2 ;  /* 0x000000180c00780c */ /* 0x000fe200017a4270 */
[----:B------:R-:W-:Y:S01]  /*2ca0*/  IMAD.X R180, R179, 0x1, R155, P6 ;  /* 0x00000001b3b47824 */ /* 0x000fe200030e069b */
[----:B------:R-:W-:Y:S01]  /*2cb0*/  LEA R98, P6, R99, UR10, 0x2 ;  /* 0x0000000a63627c11 */ /* 0x000fe2000f8c10ff */
[----:B------:R-:W-:-:S03]  /*2cc0*/  IMAD.WIDE.U32 R170, R158, 0x7, R170 ;  /* 0x000000079eaa7825 */ /* 0x000fc600078e00aa */
[----:B------:R-:W-:Y:S01]  /*2cd0*/  LEA.HI.X R99, R99, UR11, R180, 0x2, P6 ;  /* 0x0000000b63637c11 */ /* 0x000fe2000b0f14b4 */
[----:B------:R-:W-:Y:S01]  /*2ce0*/  IMAD.X R179, R179, 0x1, R159, P3 ;  /* 0x00000001b3b37824 */ /* 0x000fe200018e069f */
[----:B------:R-:W-:Y:S01]  /*2cf0*/  IADD3 R180, P6, R160, R174, RZ ;  /* 0x000000aea0b47210 */ /* 0x000fe20007fde0ff */
[----:B------:R-:W-:Y:S01]  /*2d00*/  IMAD.MOV.U32 R184, RZ, RZ, R182 ;  /* 0x000000ffffb87224 */ /* 0x000fe200078e00b6 */
[----:B---3--:R-:W-:Y:S02]  /*2d10*/  IADD3 R183, P3, R178, R156, RZ ;  /* 0x0000009cb2b77210 */ /* 0x008fe40007f7e0ff */
[----:B------:R-:W-:Y:S02]  /*2d20*/  IADD3.X R181, R161, R8, R175, P6, !PT ;  /* 0x00000008a1b57210 */ /* 0x000fe400037fe4af */
[----:B------:R-:W-:-:S04]  /*2d30*/  IADD3 R174, P6, R170, R158, RZ ;  /* 0x0000009eaaae7210 */ /* 0x000fc80007fde0ff */
[----:B------:R-:W-:Y:S01]  /*2d40*/  IADD3.X R175, R159, R18, R171, P6, !PT ;  /* 0x000000129faf7210 */ /* 0x000fe200037fe4ab */
[----:B------:R-:W-:Y:S08]  /*2d50*/  @!P5 BRA `(.L_x_46) ;  /* 0x000000000004d947 */ /* 0x000ff00003800000 */
[----:B------:R3:W5:Y:S02]  /*2d60*/  LDG.E.LTC128B R184, desc[UR14][R98.64] ;  /* 0x0000000e62b87981 */ /* 0x000764000c1e1920 */
.L_x_46:
[----:B------:R-:W-:Y:S05]  /*2d70*/  BSYNC B1 ;  /* 0x0000000000017941 */ /* 0x000fea0003800000 */
.L_x_45:
[----:B------:R-:W-:Y:S02]  /*2d80*/  IMAD.X R170, R179, 0x1, R155, P3 ;  /* 0x00000001b3aa7824 */ /* 0x000fe400018e069b */
[----:B---3-5:R-:W-:Y:S01]  /*2d90*/  FMUL R99, R184, R15 ;  /* 0x0000000fb8637220 */ /* 0x028fe20000400000 */
[----:B------:R-:W-:Y:S01]  /*2da0*/  ISETP.GT.AND P6, PT, R12, 0x19, P2 ;  /* 0x000000190c00780c */ /* 0x000fe200017c4270 */
[----:B------:R-:W-:Y:S01]  /*2db0*/  BSSY B1, `(.L_x_47) ;  /* 0x000000d000017945 */ /* 0x000fe20003800000 */
[----:B------:R-:W-:Y:S01]  /*2dc0*/  LEA R98, P3, R183, UR10, 0x2 ;  /* 0x0000000ab7627c11 */ /* 0x000fe2000f8610ff */
[----:B------:R-:W-:Y:S01]  /*2dd0*/  FFMA R185, R100, R16, R99 ;  /* 0x0000001064b97223 */ /* 0x000fe20000000063 */
[----:B------:R-:W-:Y:S02]  /*2de0*/  IMAD.WIDE.U32 R180, R5, UR8, R180 ;  /* 0x0000000805b47c25 */ /* 0x000fe4000f8e00b4 */
[----:B------:R-:W-:Y:S02]  /*2df0*/  LEA.HI.X R99, R183, UR11, R170, 0x2, P3 ;  /* 0x0000000bb7637c11 */ /* 0x000fe400098f14aa */
[----:B------:R-:W-:Y:S01]  /*2e00*/  IMAD.WIDE.U32 R182, R11, R158, R174 ;  /* 0x0000009e0bb67225 */ /* 0x000fe200078e00ae */
[----:B------:R3:W-:Y:S01]  /*2e10*/  @P5 STG.E desc[UR14][R172.64], R185 ;  /* 0x000000b9ac005986 */ /* 0x0007e2000c10190e */
[----:B------:R-:W-:-:S02]  /*2e20*/  IADD3 R170, P3, R17, R94, RZ ;  /* 0x0000005e11aa7210 */ /* 0x000fc40007f7e0ff */
[----:B------:R-:W-:Y:S01]  /*2e30*/  IMAD.MOV.U32 R186, RZ, RZ, R184 ;  /* 0x000000ffffba7224 */ /* 0x000fe200078e00b8 */
[----:B------:R-:W-:-:S04]  /*2e40*/  IADD3 R182, P5, R160, R182, RZ ;  /* 0x000000b6a0b67210 */ /* 0x000fc80007fbe0ff */
[----:B------:R-:W-:Y:S01]  /*2e50*/  IADD3.X R183, R161, R8, R183, P5, !PT ;  /* 0x00000008a1b77210 */ /* 0x000fe20002ffe4b7 */
[----:B------:R-:W-:Y:S08]  /*2e60*/  @!P6 BRA `(.L_x_48) ;  /* 0x000000000004e947 */ /* 0x000ff00003800000 */
[----:B------:R4:W5:Y:S02]  /*2e70*/  LDG.E.LTC128B R186, desc[UR14][R98.64] ;  /* 0x0000000e62ba7981 */ /* 0x000964000c1e1920 */
.L_x_48:
[----:B------:R-:W-:Y:S05]  /*2e80*/  BSYNC B1 ;  /* 0x0000000000017941 */ /* 0x000fea0003800000 */
.L_x_47:
[----:B-----5:R-:W-:Y:S01]  /*2e90*/  FMUL R100, R186, R15 ;  /* 0x0000000fba647220 */ /* 0x020fe20000400000 */
[----:B------:R-:W-:Y:S01]  /*2ea0*/  IMAD.X R171, R19, 0x1, R95, P3 ;  /* 0x0000000113ab7824 */ /* 0x000fe200018e065f */
[C---:B----4-:R-:W-:Y:S01]  /*2eb0*/  LEA R98, P3, R180.reuse, UR10, 0x2 ;  /* 0x0000000ab4627c11 */ /* 0x050fe2000f8610ff */
[----:B------:R-:W-:Y:S02]  /*2ec0*/  IMAD.IADD R99, R9, 0x1, R181 ;  /* 0x0000000109637824 */ /* 0x000fe400078e02b5 */
[----:B------:R-:W-:Y:S01]  /*2ed0*/  FFMA R101, R101, R16, R100 ;  /* 0x0000001065657223 */ /* 0x000fe20000000064 */
[----:B------:R-:W-:Y:S01]  /*2ee0*/  IMAD.WIDE.U32 R182, R5, UR8, R182 ;  /* 0x0000000805b67c25 */ /* 0x000fe2000f8e00b6 */
[----:B------:R-:W-:Y:S01]  /*2ef0*/  BSSY B1, `(.L_x_49) ;  /* 0x000000a000017945 */ /* 0x000fe20003800000 */
[----:B------:R-:W-:Y:S02]  /*2f00*/  LEA.HI.X R99, R180, UR11, R99, 0x2, P3 ;  /* 0x0000000bb4637c11 */ /* 0x000fe400098f1463 */
[----:B------:R4:W-:Y:S01]  /*2f10*/  @P6 STG.E desc[UR14][R170.64], R101 ;  /* 0x00000065aa006986 */ /* 0x0009e2000c10190e */
[----:B------:R-:W-:Y:S01]  /*2f20*/  ISETP.GT.AND P3, PT, R12, 0x18, P1 ;  /* 0x000000180c00780c */ /* 0x000fe20000f64270 */
[----:B------:R-:W-:Y:S01]  /*2f30*/  IMAD.WIDE.U32 R176, R158, 0x7, R176 ;  /* 0x000000079eb07825 */ /* 0x000fe200078e00b0 */
[----:B------:R-:W-:-:S03]  /*2f40*/  LEA R100, P5, R182, UR10, 0x2 ;  /* 0x0000000ab6647c11 */ /* 0x000fc6000f8a10ff */
[----:B---3--:R-:W-:-:S04]  /*2f50*/  IMAD.WIDE.U32 R184, R158, 0x7, R178 ;  /* 0x000000079eb87825 */ /* 0x008fc800078e00b2 */
[----:B------:R-:W-:-:S04]  /*2f60*/  IMAD.IADD R181, R9, 0x1, R183 ;  /* 0x0000000109b57824 */ /* 0x000fc800078e02b7 */
[----:B----4-:R-:W-:Y:S05]  /*2f70*/  @!P3 BRA `(.L_x_50) ;  /* 0x000000000004b947 */ /* 0x010fea0003800000 */
[----:B------:R3:W5:Y:S02]  /*2f80*/  LDG.E.LTC128B R186, desc[UR14][R98.64+0x20] ;  /* 0x0000200e62ba7981 */ /* 0x000764000c1e1920 */
.L_x_50:
[----:B------:R-:W-:Y:S05]  /*2f90*/  BSYNC B1 ;  /* 0x0000000000017941 */ /* 0x000fea0003800000 */
.L_x_49:
[----:B-----5:R-:W-:Y:S01]  /*2fa0*/  FMUL R179, R186, R15 ;  /* 0x0000000fbab37220 */ /* 0x020fe20000400000 */
[----:B------:R-:W-:Y:S01]  /*2fb0*/  IMAD.IADD R187, R18, 0x1, R185 ;  /* 0x0000000112bb7824 */ /* 0x000fe200078e02b9 */
[----:B------:R-:W-:Y:S01]  /*2fc0*/  IADD3 R183, P6, R156, R184, RZ ;  /* 0x000000b89cb77210 */ /* 0x000fe20007fde0ff */
[----:B------:R-:W-:Y:S01]  /*2fd0*/  BSSY B1, `(.L_x_51) ;  /* 0x000000e000017945 */ /* 0x000fe20003800000 */
[----:B------:R-:W-:Y:S01]  /*2fe0*/  FFMA R185, R102, R16, R179 ;  /* 0x0000001066b97223 */ /* 0x000fe200000000b3 */
[----:B------:R-:W-:Y:S02]  /*2ff0*/  LEA.HI.X R101, R182, UR11, R181, 0x2, P5 ;  /* 0x0000000bb6657c11 */ /* 0x000fe4000a8f14b5 */
[----:B------:R-:W-:Y:S01]  /*3000*/  IADD3 R180, P5, R176, R158, RZ ;  /* 0x0000009eb0b47210 */ /* 0x000fe20007fbe0ff */
[----:B------:R-:W-:Y:S01]  /*3010*/  IMAD.X R102, R187, 0x1, R155, P6 ;  /* 0x00000001bb667824 */ /* 0x000fe200030e069b */
[----:B------:R4:W-:Y:S01]  /*3020*/  @P3 STG.E desc[UR14][R172.64+0x20], R185 ;  /* 0x000020b9ac003986 */ /* 0x0009e2000c10190e */
[----:B------:R-:W-:-:S02]  /*3030*/  ISETP.GT.AND P3, PT, R12, 0x19, P1 ;  /* 0x000000190c00780c */ /* 0x000fc40000f64270 */
[----:B------:R-:W-:Y:S02]  /*3040*/  IADD3.X R181, R159, R18, R177, P5, !PT ;  /* 0x000000129fb57210 */ /* 0x000fe40002ffe4b1 */
[----:B------:R-:W-:Y:S02]  /*3050*/  LEA R178, P6, R183, UR10, 0x2 ;  /* 0x0000000ab7b27c11 */ /* 0x000fe4000f8c10ff */
[-C--:B------:R-:W-:Y:S01]  /*3060*/  IADD3 R182, P5, R184, R158.reuse, RZ ;  /* 0x0000009eb8b67210 */ /* 0x080fe20007fbe0ff */
[----:B------:R-:W-:Y:S01]  /*3070*/  IMAD.WIDE.U32 R176, R11, R158, R180 ;  /* 0x0000009e0bb07225 */ /* 0x000fe200078e00b4 */
[----:B------:R-:W-:-:S05]  /*3080*/  LEA.HI.X R179, R183, UR11, R102, 0x2, P6 ;  /* 0x0000000bb7b37c11 */ /* 0x000fca000b0f1466 */
[----:B----4-:R-:W-:Y:S06]  /*3090*/  @!P3 BRA `(.L_x_52) ;  /* 0x000000000004b947 */ /* 0x010fec0003800000 */
[----:B------:R4:W5:Y:S02]  /*30a0*/  LDG.E.LTC128B R186, desc[UR14][R100.64+0x20] ;  /* 0x0000200e64ba7981 */ /* 0x000964000c1e1920 */
.L_x_52:
[----:B------:R-:W-:Y:S05]  /*30b0*/  BSYNC B1 ;  /* 0x0000000000017941 */ /* 0x000fea0003800000 */
.L_x_51:
[----:B-----5:R-:W-:Y:S01]  /*30c0*/  FMUL R102, R186, R15 ;  /* 0x0000000fba667220 */ /* 0x020fe20000400000 */
[----:B------:R-:W-:Y:S01]  /*30d0*/  IMAD.X R183, R187, 0x1, R159, P5 ;  /* 0x00000001bbb77824 */ /* 0x000fe200028e069f */
[----:B------:R-:W-:Y:S01]  /*30e0*/  IADD3 R185, P6, R182, R156, RZ ;  /* 0x0000009cb6b97210 */ /* 0x000fe20007fde0ff */
[----:B------:R-:W-:Y:S01]  /*30f0*/  BSSY B1, `(.L_x_53) ;  /* 0x000000f000017945 */ /* 0x000fe20003800000 */
[----:B------:R-:W-:Y:S01]  /*3100*/  FFMA R187, R103, R16, R102 ;  /* 0x0000001067bb7223 */ /* 0x000fe20000000066 */
[----:B------:R-:W-:Y:S01]  /*3110*/  IADD3 R102, P5, R160, R176, RZ ;  /* 0x000000b0a0667210 */ /* 0x000fe20007fbe0ff */
[----:B------:R-:W-:-:S03]  /*3120*/  IMAD.WIDE.U32 R174, R158, 0x7, R174 ;  /* 0x000000079eae7825 */ /* 0x000fc600078e00ae */
[----:B------:R0:W-:Y:S01]  /*3130*/  @P3 STG.E desc[UR14][R170.64+0x20], R187 ;  /* 0x000020bbaa003986 */ /* 0x0001e2000c10190e */
[----:B------:R-:W-:Y:S01]  /*3140*/  ISETP.GT.AND P3, PT, R12, 0x20, P2 ;  /* 0x000000200c00780c */ /* 0x000fe20001764270 */
[----:B------:R-:W-:Y:S01]  /*3150*/  IMAD.X R176, R183, 0x1, R155, P6 ;  /* 0x00000001b7b07824 */ /* 0x000fe200030e069b */
[----:B------:R-:W-:Y:S01]  /*3160*/  LEA R184, P6, R185, UR10, 0x2 ;  /* 0x0000000ab9b87c11 */ /* 0x000fe2000f8c10ff */
[----:B------:R-:W-:Y:S01]  /*3170*/  IMAD.MOV.U32 R188, RZ, RZ, R186 ;  /* 0x000000ffffbc7224 */ /* 0x000fe200078e00ba */
[----:B------:R-:W-:Y:S02]  /*3180*/  IADD3.X R103, R161, R8, R177, P5, !PT ;  /* 0x00000008a1677210 */ /* 0x000fe40002ffe4b1 */
[----:B------:R-:W-:Y:S02]  /*3190*/  LEA.HI.X R185, R185, UR11, R176, 0x2, P6 ;  /* 0x0000000bb9b97c11 */ /* 0x000fe4000b0f14b0 */
[----:B------:R-:W-:Y:S01]  /*31a0*/  IADD3 R176, P5, R17, R172, RZ ;  /* 0x000000ac11b07210 */ /* 0x000fe20007fbe0ff */
[----:B------:R-:W-:-:S04]  /*31b0*/  IMAD.WIDE.U32 R102, R5, UR8, R102 ;  /* 0x0000000805667c25 */ /* 0x000fc8000f8e0066 */
[----:B0-----:R-:W-:Y:S08]  /*31c0*/  @!P3 BRA `(.L_x_54) ;  /* 0x000000000004b947 */ /* 0x001ff00003800000 */
[----:B------:R0:W5:Y:S02]  /*31d0*/  LDG.E.LTC128B R188, desc[UR14][R178.64] ;  /* 0x0000000eb2bc7981 */ /* 0x000164000c1e1920 */
.L_x_54:
[----:B------:R-:W-:Y:S05]  /*31e0*/  BSYNC B1 ;  /* 0x0000000000017941 */ /* 0x000fea0003800000 */
.L_x_53:
[----:B0----5:R-:W-:Y:S01]  /*31f0*/  FMUL R179, R188, R15 ;  /* 0x0000000fbcb37220 */ /* 0x021fe20000400000 */
[----:B------:R-:W-:Y:S01]  /*3200*/  IMAD.X R177, R19, 0x1, R173, P5 ;  /* 0x0000000113b17824 */ /* 0x000fe200028e06ad */
[----:B------:R-:W-:Y:S01]  /*3210*/  IADD3 R178, P6, R174, R158, RZ ;  /* 0x0000009eaeb27210 */ /* 0x000fe20007fde0ff */
[----:B------:R-:W-:Y:S02]  /*3220*/  IMAD.IADD R103, R9, 0x1, R103 ;  /* 0x0000000109677824 */ /* 0x000fe400078e0267 */
[----:B------:R-:W-:Y:S01]  /*3230*/  FFMA R189, R104, R16, R179 ;  /* 0x0000001068bd7223 */ /* 0x000fe200000000b3 */
[----:B------:R-:W-:Y:S01]  /*3240*/  LEA R174, P5, R102, UR10, 0x2 ;  /* 0x0000000a66ae7c11 */ /* 0x000fe2000f8a10ff */
[----:B------:R-:W-:Y:S01]  /*3250*/  BSSY B1, `(.L_x_55) ;  /* 0x0000009000017945 */ /* 0x000fe20003800000 */
[----:B------:R-:W-:Y:S02]  /*3260*/  IADD3.X R179, R159, R18, R175, P6, !PT ;  /* 0x000000129fb37210 */ /* 0x000fe400037fe4af */
[----:B------:R0:W-:Y:S01]  /*3270*/  @P3 STG.E desc[UR14][R176.64], R189 ;  /* 0x000000bdb0003986 */ /* 0x0001e2000c10190e */
[----:B------:R-:W-:-:S02]  /*3280*/  ISETP.GT.AND P3, PT, R12, 0x21, P2 ;  /* 0x000000210c00780c */ /* 0x000fc40001764270 */
[----:B------:R-:W-:Y:S01]  /*3290*/  LEA.HI.X R175, R102, UR11, R103, 0x2, P5 ;  /* 0x0000000b66af7c11 */ /* 0x000fe2000a8f1467 */
[----:B------:R-:W-:Y:S01]  /*32a0*/  IMAD.WIDE.U32 R186, R11, R158, R178 ;  /* 0x0000009e0bba7225 */ /* 0x000fe200078e00b2 */
[----:B------:R-:W-:-:S09]  /*32b0*/  IADD3 R102, P5, R17, R170, RZ ;  /* 0x000000aa11667210 */ /* 0x000fd20007fbe0ff */
[----:B0-----:R-:W-:Y:S05]  /*32c0*/  @!P3 BRA `(.L_x_56) ;  /* 0x000000000004b947 */ /* 0x001fea0003800000 */
[----:B------:R0:W5:Y:S02]  /*32d0*/  LDG.E.LTC128B R188, desc[UR14][R184.64] ;  /* 0x0000000eb8bc7981 */ /* 0x000164000c1e1920 */
.L_x_56:
[----:B------:R-:W-:Y:S05]  /*32e0*/  BSYNC B1 ;  /* 0x0000000000017941 */ /* 0x000fea0003800000 */
.L_x_55:
[----:B-----5:R-:W-:Y:S01]  /*32f0*/  FMUL R104, R188, R15 ;  /* 0x0000000fbc687220 */ /* 0x020fe20000400000 */
[----:B------:R-:W-:Y:S01]  /*3300*/  IMAD.X R103, R19, 0x1, R171, P5 ;  /* 0x0000000113677824 */ /* 0x000fe200028e06ab */
[----:B------:R-:W-:Y:S01]  /*3310*/  ISETP.GT.AND P5, PT, R12, 0x20, P1 ;  /* 0x000000200c00780c */ /* 0x000fe20000fa4270 */
[----:B------:R-:W-:Y:S01]  /*3320*/  BSSY B1, `(.L_x_57) ;  /* 0x0000007000017945 */ /* 0x000fe20003800000 */
[----:B------:R-:W-:Y:S01]  /*3330*/  FFMA R105, R105, R16, R104 ;  /* 0x0000001069697223 */ /* 0x000fe20000000068 */
[----:B0-----:R-:W-:-:S04]  /*3340*/  IADD3 R184, P6, R160, R186, RZ ;  /* 0x000000baa0b87210 */ /* 0x001fc80007fde0ff */
[----:B------:R0:W-:Y:S01]  /*3350*/  @P3 STG.E desc[UR14][R102.64], R105 ;  /* 0x0000006966003986 */ /* 0x0001e2000c10190e */
[----:B------:R-:W-:-:S05]  /*3360*/  IADD3.X R185, R161, R8, R187, P6, !PT ;  /* 0x00000008a1b97210 */ /* 0x000fca00037fe4bb */
[----:B------:R-:W-:Y:S05]  /*3370*/  @!P5 BRA `(.L_x_58) ;  /* 0x000000000004d947 */ /* 0x000fea0003800000 */
[----:B------:R0:W5:Y:S02]  /*3380*/  LDG.E.LTC128B R188, desc[UR14][R174.64+0x20] ;  /* 0x0000200eaebc7981 */ /* 0x000164000c1e1920 */
.L_x_58:
[----:B------:R-:W-:Y:S05]  /*3390*/  BSYNC B1 ;  /* 0x0000000000017941 */ /* 0x000fea0003800000 */
.L_x_57:
[----:B0----5:R-:W-:Y:S01]  /*33a0*/  FMUL R105, R188, R15 ;  /* 0x0000000fbc697220 */ /* 0x021fe20000400000 */
[----:B------:R-:W-:Y:S01]  /*33b0*/  IMAD.WIDE.U32 R184, R5, UR8, R184 ;  /* 0x0000000805b87c25 */ /* 0x000fe2000f8e00b8 */
[----:B------:R-:W-:Y:S03]  /*33c0*/  BSSY B1, `(.L_x_59) ;  /* 0x000000e000017945 */ /* 0x000fe60003800000 */
[----:B------:R-:W-:Y:S01]  /*33d0*/  FFMA R187, R106, R16, R105 ;  /* 0x000000106abb7223 */ /* 0x000fe20000000069 */
[----:B------:R-:W-:Y:S01]  /*33e0*/  IMAD.WIDE.U32 R182, R158, 0x7, R182 ;  /* 0x000000079eb67825 */ /* 0x000fe200078e00b6 */
[----:B------:R-:W-:-:S03]  /*33f0*/  LEA R104, P3, R184, UR10, 0x2 ;  /* 0x0000000ab8687c11 */ /* 0x000fc6000f8610ff */
[----:B------:R0:W-:Y:S01]  /*3400*/  @P5 STG.E desc[UR14][R176.64+0x20], R187 ;  /* 0x000020bbb0005986 */ /* 0x0001e2000c10190e */
[----:B------:R-:W-:Y:S01]  /*3410*/  ISETP.GT.AND P5, PT, R12, 0x21, P1 ;  /* 0x000000210c00780c */ /* 0x000fe20000fa4270 */
[----:B------:R-:W-:Y:S01]  /*3420*/  IMAD.IADD R105, R9, 0x1, R185 ;  /* 0x0000000109697824 */ /* 0x000fe200078e02b9 */
[----:B------:R-:W-:Y:S01]  /*3430*/  IADD3 R185, P6, R156, R182, RZ ;  /* 0x000000b69cb97210 */ /* 0x000fe20007fde0ff */
[----:B------:R-:W-:-:S03]  /*3440*/  IMAD.WIDE.U32 R180, R158, 0x7, R180 ;  /* 0x000000079eb47825 */ /* 0x000fc600078e00b4 */
[----:B------:R-:W-:Y:S01]  /*3450*/  LEA.HI.X R105, R184, UR11, R105, 0x2, P3 ;  /* 0x0000000bb8697c11 */ /* 0x000fe200098f1469 */
[----:B------:R-:W-:Y:S02]  /*3460*/  IMAD.IADD R189, R18, 0x1, R183 ;  /* 0x0000000112bd7824 */ /* 0x000fe400078e02b7 */
[----:B------:R-:W-:-:S04]  /*3470*/  IMAD.MOV.U32 R190, RZ, RZ, R188 ;  /* 0x000000ffffbe7224 */ /* 0x000fc800078e00bc */
[----:B0-----:R-:W-:Y:S05]  /*3480*/  @!P5 BRA `(.L_x_60) ;  /* 0x000000000004d947 */ /* 0x001fea0003800000 */
[----:B------:R0:W5:Y:S02]  /*3490*/  LDG.E.LTC128B R190, desc[UR14][R104.64+0x20] ;  /* 0x0000200e68be7981 */ /* 0x000164000c1e1920 */
.L_x_60:
[----:B------:R-:W-:Y:S05]  /*34a0*/  BSYNC B1 ;  /* 0x0000000000017941 */ /* 0x000fea0003800000 */
.L_x_59:
[----:B-----5:R-:W-:Y:S01]  /*34b0*/  FMUL R184, R190, R15 ;  /* 0x0000000fbeb87220 */ /* 0x020fe20000400000 */
[----:B------:R-:W-:Y:S01]  /*34c0*/  IADD3 R186, P3, R180, R158, RZ ;  /* 0x0000009eb4ba7210 */ /* 0x000fe20007f7e0ff */
[----:B------:R-:W-:Y:S01]  /*34d0*/  IMAD.X R180, R189, 0x1, R155, P6 ;  /* 0x00000001bdb47824 */ /* 0x000fe200030e069b */
[----:B------:R-:W-:Y:S01]  /*34e0*/  LEA R106, P6, R185, UR10, 0x2 ;  /* 0x0000000ab96a7c11 */ /* 0x000fe2000f8c10ff */
[----:B------:R-:W-:Y:S01]  /*34f0*/  FFMA R193, R107, R16, R184 ;  /* 0x000000106bc17223 */ /* 0x000fe200000000b8 */
[----:B------:R-:W-:Y:S01]  /*3500*/  IADD3.X R187, R159, R18, R181, P3, !PT ;  /* 0x000000129fbb7210 */ /* 0x000fe20001ffe4b5 */
[----:B------:R-:W-:Y:S01]  /*3510*/  BSSY B1, `(.L_x_61) ;  /* 0x0000010000017945 */ /* 0x000fe20003800000 */
[----:B------:R-:W-:Y:S01]  /*3520*/  LEA.HI.X R107, R185, UR11, R180, 0x2, P6 ;  /* 0x0000000bb96b7c11 */ /* 0x000fe2000b0f14b4 */
[----:B------:R-:W-:Y:S01]  /*3530*/  IMAD.WIDE.U32 R178, R158, 0x7, R178 ;  /* 0x000000079eb27825 */ /* 0x000fe200078e00b2 */
[----:B------:R0:W-:Y:S01]  /*3540*/  @P5 STG.E desc[UR14][R102.64+0x20], R193 ;  /* 0x000020c166005986 */ /* 0x0001e2000c10190e */
[----:B------:R-:W-:-:S02]  /*3550*/  ISETP.GT.AND P5, PT, R12, 0x28, P2 ;  /* 0x000000280c00780c */ /* 0x000fc400017a4270 */
[-C--:B------:R-:W-:Y:S01]  /*3560*/  IADD3 R184, P3, R182, R158.reuse, RZ ;  /* 0x0000009eb6b87210 */ /* 0x080fe20007f7e0ff */
[----:B------:R-:W-:Y:S01]  /*3570*/  IMAD.WIDE.U32 R182, R11, R158, R186 ;  /* 0x0000009e0bb67225 */ /* 0x000fe200078e00ba */
[----:B------:R-:W-:-:S03]  /*3580*/  IADD3 R180, P6, R17, R176, RZ ;  /* 0x000000b011b47210 */ /* 0x000fc60007fde0ff */
[----:B------:R-:W-:Y:S01]  /*3590*/  IMAD.X R185, R189, 0x1, R159, P3 ;  /* 0x00000001bdb97824 */ /* 0x000fe200018e069f */
[----:B------:R-:W-:Y:S01]  /*35a0*/  IADD3 R191, P3, R184, R156, RZ ;  /* 0x0000009cb8bf7210 */ /* 0x000fe20007f7e0ff */
[----:B------:R-:W-:Y:S01]  /*35b0*/  IMAD.X R181, R19, 0x1, R177, P6 ;  /* 0x0000000113b57824 */ /* 0x000fe200030e06b1 */
[----:B------:R-:W-:Y:S01]  /*35c0*/  IADD3 R188, P6, R160, R182, RZ ;  /* 0x000000b6a0bc7210 */ /* 0x000fe20007fde0ff */
[----:B------:R-:W-:-:S03]  /*35d0*/  IMAD.MOV.U32 R192, RZ, RZ, R190 ;  /* 0x000000ffffc07224 */ /* 0x000fc600078e00be */
[----:B------:R-:W-:Y:S01]  /*35e0*/  IADD3.X R189, R161, R8, R183, P6, !PT ;  /* 0x00000008a1bd7210 */ /* 0x000fe200037fe4b7 */
[----:B0-----:R-:W-:Y:S08]  /*35f0*/  @!P5 BRA `(.L_x_62) ;  /* 0x000000000004d947 */ /* 0x001ff00003800000 */
[----:B------:R0:W5:Y:S02]  /*3600*/  LDG.E.LTC128B R192, desc[UR14][R106.64] ;  /* 0x0000000e6ac07981 */ /* 0x000164000c1e1920 */
.L_x_62:
[----:B------:R-:W-:Y:S05]  /*3610*/  BSYNC B1 ;  /* 0x0000000000017941 */ /* 0x000fea0003800000 */
.L_x_61:
[----:B0----5:R-:W-:Y:S01]  /*3620*/  FMUL R107, R192, R15 ;  /* 0x0000000fc06b7220 */ /* 0x021fe20000400000 */
[----:B------:R-:W-:Y:S01]  /*3630*/  IMAD.X R190, R185, 0x1, R155, P3 ;  /* 0x00000001b9be7824 */ /* 0x000fe200018e069b */
[----:B------:R-:W-:Y:S01]  /*3640*/  LEA R106, P3, R191, UR10, 0x2 ;  /* 0x0000000abf6a7c11 */ /* 0x000fe2000f8610ff */
[----:B------:R-:W-:Y:S01]  /*3650*/  BSSY B1, `(.L_x_63) ;  /* 0x000000d000017945 */ /* 0x000fe20003800000 */
[----:B------:R-:W-:Y:S01]  /*3660*/  FFMA R193, R108, R16, R107 ;  /* 0x000000106cc17223 */ /* 0x000fe2000000006b */
[----:B------:R-:W-:Y:S01]  /*3670*/  IADD3 R182, P6, R178, R158, RZ ;  /* 0x0000009eb2b67210 */ /* 0x000fe20007fde0ff */
[----:B------:R-:W-:Y:S01]  /*3680*/  IMAD.WIDE.U32 R188, R5, UR8, R188 ;  /* 0x0000000805bc7c25 */ /* 0x000fe2000f8e00bc */
[----:B------:R-:W-:Y:S02]  /*3690*/  LEA.HI.X R107, R191, UR11, R190, 0x2, P3 ;  /* 0x0000000bbf6b7c11 */ /* 0x000fe400098f14be */
[----:B------:R-:W-:Y:S01]  /*36a0*/  ISETP.GT.AND P3, PT, R12, 0x29, P2 ;  /* 0x000000290c00780c */ /* 0x000fe20001764270 */
[----:B------:R0:W-:Y:S01]  /*36b0*/  @P5 STG.E desc[UR14][R180.64], R193 ;  /* 0x000000c1b4005986 */ /* 0x0001e2000c10190e */
[----:B------:R-:W-:Y:S01]  /*36c0*/  IADD3.X R183, R159, R18, R179, P6, !PT ;  /* 0x000000129fb77210 */ /* 0x000fe200037fe4b3 */
[----:B------:R-:W-:Y:S01]  /*36d0*/  IMAD.MOV.U32 R194, RZ, RZ, R192 ;  /* 0x000000ffffc27224 */ /* 0x000fe200078e00c0 */
[----:B------:R-:W-:Y:S01]  /*36e0*/  IADD3 R178, P5, R17, R102, RZ ;  /* 0x0000006611b27210 */ /* 0x000fe20007fbe0ff */
[----:B------:R-:W-:-:S08]  /*36f0*/  IMAD.WIDE.U32 R190, R11, R158, R182 ;  /* 0x0000009e0bbe7225 */ /* 0x000fd000078e00b6 */
[----:B0-----:R-:W-:Y:S05]  /*3700*/  @!P3 BRA `(.L_x_64) ;  /* 0x000000000004b947 */ /* 0x001fea0003800000 */
[----:B------:R0:W5:Y:S02]  /*3710*/  LDG.E.LTC128B R194, desc[UR14][R106.64] ;  /* 0x0000000e6ac27981 */ /* 0x000164000c1e1920 */
.L_x_64:
[----:B------:R-:W-:Y:S05]  /*3720*/  BSYNC B1 ;  /* 0x0000000000017941 */ /* 0x000fea0003800000 */
.L_x_63:
[----:B------:R-:W-:Y:S01]  /*3730*/  IADD3 R108, P6, R160, R190, RZ ;  /* 0x000000bea06c7210 */ /* 0x000fe20007fde0ff */
[----:B-----5:R-:W-:Y:S01]  /*3740*/  FMUL R190, R194, R15 ;  /* 0x0000000fc2be7220 */ /* 0x020fe20000400000 */
[----:B------:R-:W-:Y:S01]  /*3750*/  IMAD.X R179, R19, 0x1, R103, P5 ;  /* 0x0000000113b37824 */ /* 0x000fe200028e0667 */
[----:B0-----:R-:W-:Y:S01]  /*3760*/  LEA R106, P5, R188, UR10, 0x2 ;  /* 0x0000000abc6a7c11 */ /* 0x001fe2000f8a10ff */
[----:B------:R-:W-:Y:S02]  /*3770*/  IMAD.IADD R107, R9, 0x1, R189 ;  /* 0x00000001096b7824 */ /* 0x000fe400078e02bd */
[----:B------:R-:W-:Y:S01]  /*3780*/  FFMA R195, R109, R16, R190 ;  /* 0x000000106dc37223 */ /* 0x000fe200000000be */
[----:B------:R-:W-:Y:S01]  /*3790*/  IADD3.X R109, R161, R8, R191, P6, !PT ;  /* 0x00000008a16d7210 */ /* 0x000fe200037fe4bf */
[----:B------:R-:W-:Y:S01]  /*37a0*/  IMAD.WIDE.U32 R192, R158, 0x7, R184 ;  /* 0x000000079ec07825 */ /* 0x000fe200078e00b8 */
[----:B------:R-:W-:Y:S01]  /*37b0*/  BSSY B1, `(.L_x_65) ;  /* 0x000000e000017945 */ /* 0x000fe20003800000 */
[----:B------:R-:W-:Y:S01]  /*37c0*/  LEA.HI.X R107, R188, UR11, R107, 0x2, P5 ;  /* 0x0000000bbc6b7c11 */ /* 0x000fe2000a8f146b */
[----:B------:R0:W-:Y:S01]  /*37d0*/  @P3 STG.E desc[UR14][R178.64], R195 ;  /* 0x000000c3b2003986 */ /* 0x0001e2000c10190e */
[----:B------:R-:W-:Y:S01]  /*37e0*/  ISETP.GT.AND P3, PT, R12, 0x28, P1 ;  /* 0x000000280c00780c */ /* 0x000fe20000f64270 */
[----:B------:R-:W-:-:S04]  /*37f0*/  IMAD.WIDE.U32 R188, R158, 0x7, R186 ;  /* 0x000000079ebc7825 */ /* 0x000fc800078e00ba */
[----:B------:R-:W-:Y:S01]  /*3800*/  IMAD.WIDE.U32 R186, R5, UR8, R108 ;  /* 0x0000000805ba7c25 */ /* 0x000fe2000f8e006c */
[----:B------:R-:W-:-:S03]  /*3810*/  IADD3 R190, P5, R188, R158, RZ ;  /* 0x0000009ebcbe7210 */ /* 0x000fc60007fbe0ff */
[----:B------:R-:W-:Y:S01]  /*3820*/  IMAD.IADD R109, R9, 0x1, R187 ;  /* 0x00000001096d7824 */ /* 0x000fe200078e02bb */
[----:B------:R-:W-:Y:S01]  /*3830*/  LEA R108, P6, R186, UR10, 0x2 ;  /* 0x0000000aba6c7c11 */ /* 0x000fe2000f8c10ff */
[----:B------:R-:W-:Y:S02]  /*3840*/  IMAD.IADD R197, R18, 0x1, R193 ;  /* 0x0000000112c57824 */ /* 0x000fe400078e02c1 */
[----:B------:R-:W-:Y:S01]  /*3850*/  IMAD.MOV.U32 R196, RZ, RZ, R194 ;  /* 0x000000ffffc47224 */ /* 0x000fe200078e00c2 */
[----:B------:R-:W-:Y:S01]  /*3860*/  LEA.HI.X R109, R186, UR11, R109, 0x2, P6 ;  /* 0x0000000bba6d7c11 */ /* 0x000fe2000b0f146d */
[----:B0-----:R-:W-:Y:S08]  /*3870*/  @!P3 BRA `(.L_x_66) ;  /* 0x000000000004b947 */ /* 0x001ff00003800000 */
[----:B------:R0:W5:Y:S02]  /*3880*/  LDG.E.LTC128B R196, desc[UR14][R106.64+0x20] ;  /* 0x0000200e6ac47981 */ /* 0x000164000c1e1920 */
.L_x_66:
[----:B------:R-:W-:Y:S05]  /*3890*/  BSYNC B1 ;  /* 0x0000000000017941 */ /* 0x000fea0003800000 */
.L_x_65:
[----:B-----5:R-:W-:Y:S01]  /*38a0*/  FMUL R185, R196, R15 ;  /* 0x0000000fc4b97220 */ /* 0x020fe20000400000 */
[----:B------:R-:W-:Y:S01]  /*38b0*/  IADD3.X R191, R159, R18, R189, P5, !PT ;  /* 0x000000129fbf7210 */ /* 0x000fe20002ffe4bd */
[----:B------:R-:W-:Y:S01]  /*38c0*/  BSSY B1, `(.L_x_67) ;  /* 0x000000f000017945 */ /* 0x000fe20003800000 */
[----:B------:R-:W-:Y:S01]  /*38d0*/  IADD3 R188, P6, R156, R192, RZ ;  /* 0x000000c09cbc7210 */ /* 0x000fe20007fde0ff */
[----:B------:R-:W-:Y:S01]  /*38e0*/  FFMA R189, R110, R16, R185 ;  /* 0x000000106ebd7223 */ /* 0x000fe200000000b9 */
[----:B------:R-:W-:Y:S02]  /*38f0*/  IMAD.WIDE.U32 R182, R158, 0x7, R182 ;  /* 0x000000079eb67825 */ /* 0x000fe400078e00b6 */
[----:B------:R-:W-:Y:S02]  /*3900*/  LEA R184, P5, R188, UR10, 0x2 ;  /* 0x0000000abcb87c11 */ /* 0x000fe4000f8a10ff */
[----:B------:R0:W-:Y:S01]  /*3910*/  @P3 STG.E desc[UR14][R180.64+0x20], R189 ;  /* 0x000020bdb4003986 */ /* 0x0001e2000c10190e */
[----:B------:R-:W-:Y:S01]  /*3920*/  ISETP.GT.AND P3, PT, R12, 0x29, P1 ;  /* 0x000000290c00780c */ /* 0x000fe20000f64270 */
[----:B------:R-:W-:Y:S01]  /*3930*/  IMAD.X R185, R197, 0x1, R155, P6 ;  /* 0x00000001c5b97824 */ /* 0x000fe200030e069b */
[-C--:B------:R-:W-:Y:S01]  /*3940*/  IADD3 R192, P6, R192, R158.reuse, RZ ;  /* 0x0000009ec0c07210 */ /* 0x080fe20007fde0ff */
[----:B------:R-:W-:-:S03]  /*3950*/  IMAD.WIDE.U32 R186, R11, R158, R190 ;  /* 0x0000009e0bba7225 */ /* 0x000fc600078e00be */
[----:B------:R-:W-:Y:S01]  /*3960*/  LEA.HI.X R185, R188, UR11, R185, 0x2, P5 ;  /* 0x0000000bbcb97c11 */ /* 0x000fe2000a8f14b9 */
[----:B------:R-:W-:Y:S01]  /*3970*/  IMAD.X R193, R197, 0x1, R159, P6 ;  /* 0x00000001c5c17824 */ /* 0x000fe200030e069f */
[----:B------:R-:W-:-:S05]  /*3980*/  IADD3 R194, P5, R160, R186, RZ ;  /* 0x000000baa0c27210 */ /* 0x000fca0007fbe0ff */
[----:B0-----:R-:W-:Y:S08]  /*3990*/  @!P3 BRA `(.L_x_68) ;  /* 0x000000000004b947 */ /* 0x001ff00003800000 */
[----:B------:R0:W5:Y:S02]  /*39a0*/  LDG.E.LTC128B R196, desc[UR14][R108.64+0x20] ;  /* 0x0000200e6cc47981 */ /* 0x000164000c1e1920 */
.L_x_68:
[----:B------:R-:W-:Y:S05]  /*39b0*/  BSYNC B1 ;  /* 0x0000000000017941 */ /* 0x000fea0003800000 */
.L_x_67:
[----:B-----5:R-:W-:Y:S01]  /*39c0*/  FMUL R110, R196, R15 ;  /* 0x0000000fc46e7220 */ /* 0x020fe20000400000 */
[----:B------:R-:W-:Y:S01]  /*39d0*/  IADD3 R186, P6, R192, R156, RZ ;  /* 0x0000009cc0ba7210 */ /* 0x000fe20007fde0ff */
[----:B------:R-:W-:Y:S01]  /*39e0*/  BSSY B1, `(.L_x_69) ;  /* 0x000000e000017945 */ /* 0x000fe20003800000 */
[----:B------:R-:W-:Y:S01]  /*39f0*/  IADD3.X R195, R161, R8, R187, P5, !PT ;  /* 0x00000008a1c37210 */ /* 0x000fe20002ffe4bb */
[----:B------:R-:W-:Y:S01]  /*3a00*/  FFMA R197, R111, R16, R110 ;  /* 0x000000106fc57223 */ /* 0x000fe2000000006e */
[----:B------:R-:W-:Y:S01]  /*3a10*/  LEA R110, P5, R186, UR10, 0x2 ;  /* 0x0000000aba6e7c11 */ /* 0x000fe2000f8a10ff */
[----:B------:R-:W-:Y:S01]  /*3a20*/  IMAD.X R111, R193, 0x1, R155, P6 ;  /* 0x00000001c16f7824 */ /* 0x000fe200030e069b */
[----:B------:R-:W-:Y:S02]  /*3a30*/  IADD3 R188, P6, R182, R158, RZ ;  /* 0x0000009eb6bc7210 */ /* 0x000fe40007fde0ff */
[----:B------:R0:W-:Y:S02]  /*3a40*/  @P3 STG.E desc[UR14][R178.64+0x20], R197 ;  /* 0x000020c5b2003986 */ /* 0x0001e4000c10190e */
[----:B------:R-:W-:-:S02]  /*3a50*/  LEA.HI.X R111, R186, UR11, R111, 0x2, P5 ;  /* 0x0000000bba6f7c11 */ /* 0x000fc4000a8f146f */
[----:B------:R-:W-:Y:S02]  /*3a60*/  ISETP.GT.AND P5, PT, R12, 0x30, P2 ;  /* 0x000000300c00780c */ /* 0x000fe400017a4270 */
[----:B------:R-:W-:Y:S02]  /*3a70*/  IADD3.X R189, R159, R18, R183, P6, !PT ;  /* 0x000000129fbd7210 */ /* 0x000fe400037fe4b7 */
[----:B------:R-:W-:Y:S01]  /*3a80*/  IADD3 R186, P3, R17, R180, RZ ;  /* 0x000000b411ba7210 */ /* 0x000fe20007f7e0ff */
[----:B------:R-:W-:-:S08]  /*3a90*/  IMAD.WIDE.U32 R182, R11, R158, R188 ;  /* 0x0000009e0bb67225 */ /* 0x000fd000078e00bc */
[----:B0-----:R-:W-:Y:S05]  /*3aa0*/  @!P5 BRA `(.L_x_70) ;  /* 0x000000000004d947 */ /* 0x001fea0003800000 */
[----:B------:R0:W5:Y:S02]  /*3ab0*/  LDG.E.LTC128B R196, desc[UR14][R184.64] ;  /* 0x0000000eb8c47981 */ /* 0x000164000c1e1920 */
.L_x_70:
[----:B------:R-:W-:Y:S05]  /*3ac0*/  BSYNC B1 ;  /* 0x0000000000017941 */ /* 0x000fea0003800000 */
.L_x_69:
[----:B0----5:R-:W-:Y:S01]  /*3ad0*/  FMUL R185, R196, R15 ;  /* 0x0000000fc4b97220 */ /* 0x021fe20000400000 */
[----:B------:R-:W-:Y:S01]  /*3ae0*/  IMAD.X R187, R19, 0x1, R181, P3 ;  /* 0x0000000113bb7824 */ /* 0x000fe200018e06b5 */
[----:B------:R-:W-:Y:S01]  /*3af0*/  ISETP.GT.AND P3, PT, R12, 0x31, P2 ;  /* 0x000000310c00780c */ /* 0x000fe20001764270 */
[----:B------:R-:W-:Y:S01]  /*3b00*/  BSSY B1, `(.L_x_71) ;  /* 0x0000008000017945 */ /* 0x000fe20003800000 */
[----:B------:R-:W-:Y:S01]  /*3b10*/  FFMA R185, R112, R16, R185 ;  /* 0x0000001070b97223 */ /* 0x000fe200000000b9 */
[----:B------:R-:W-:Y:S01]  /*3b20*/  IADD3 R198, P6, R160, R182, RZ ;  /* 0x000000b6a0c67210 */ /* 0x000fe20007fde0ff */
[----:B------:R-:W-:-:S03]  /*3b30*/  IMAD.MOV.U32 R112, RZ, RZ, R196 ;  /* 0x000000ffff707224 */ /* 0x000fc600078e00c4 */
[----:B------:R0:W-:Y:S01]  /*3b40*/  @P5 STG.E desc[UR14][R186.64], R185 ;  /* 0x000000b9ba005986 */ /* 0x0001e2000c10190e */
[----:B------:R-:W-:-:S05]  /*3b50*/  IADD3.X R199, R161, R8, R183, P6, !PT ;  /* 0x00000008a1c77210 */ /* 0x000fca00037fe4b7 */
[----:B------:R-:W-:Y:S05]  /*3b60*/  @!P3 BRA `(.L_x_72) ;  /* 0x000000000004b947 */ /* 0x000fea0003800000 */
[----:B------:R0:W5:Y:S02]  /*3b70*/  LDG.E.LTC128B R112, desc[UR14][R110.64] ;  /* 0x0000000e6e707981 */ /* 0x000164000c1e1920 */
.L_x_72:
[----:B------:R-:W-:Y:S05]  /*3b80*/  BSYNC B1 ;  /* 0x0000000000017941 */ /* 0x000fea0003800000 */
.L_x_71:
[----:B------:R-:W-:Y:S01]  /*3b90*/  IADD3 R184, P5, R17, R178, RZ ;  /* 0x000000b211b87210 */ /* 0x000fe20007fbe0ff */
[----:B------:R-:W-:-:S04]  /*3ba0*/  IMAD.WIDE.U32 R196, R5, UR8, R194 ;  /* 0x0000000805c47c25 */ /* 0x000fc8000f8e00c2 */
[----:B-----5:R-:W-:Y:S01]  /*3bb0*/  FMUL R200, R112, R15 ;  /* 0x0000000f70c87220 */ /* 0x020fe20000400000 */
[----:B------:R-:W-:Y:S01]  /*3bc0*/  BSSY B1, `(.L_x_73) ;  /* 0x0000017000017945 */ /* 0x000fe20003800000 */
[----:B0-----:R-:W-:Y:S01]  /*3bd0*/  IMAD.X R185, R19, 0x1, R179, P5 ;  /* 0x0000000113b97824 */ /* 0x001fe200028e06b3 */
[C---:B------:R-:W-:Y:S01]  /*3be0*/  LEA R182, P5, R196.reuse, UR10, 0x2 ;  /* 0x0000000ac4b67c11 */ /* 0x040fe2000f8a10ff */
[----:B------:R-:W-:Y:S02]  /*3bf0*/  IMAD.IADD R183, R9, 0x1, R197 ;  /* 0x0000000109b77824 */ /* 0x000fe400078e02c5 */
[----:B------:R-:W-:Y:S01]  /*3c00*/  FFMA R113, R113, R16, R200 ;  /* 0x0000001071717223 */ /* 0x000fe200000000c8 */
[----:B------:R-:W-:Y:S02]  /*3c10*/  IMAD.WIDE.U32 R198, R5, UR8, R198 ;  /* 0x0000000805c67c25 */ /* 0x000fe4000f8e00c6 */
[----:B------:R-:W-:Y:S02]  /*3c20*/  LEA.HI.X R183, R196, UR11, R183, 0x2, P5 ;  /* 0x0000000bc4b77c11 */ /* 0x000fe4000a8f14b7 */
[----:B------:R-:W-:Y:S01]  /*3c30*/  IMAD.IADD R111, R9, 0x1, R199 ;  /* 0x00000001096f7824 */ /* 0x000fe200078e02c7 */
[----:B------:R-:W-:Y:S01]  /*3c40*/  LEA R110, P6, R198, UR10, 0x2 ;  /* 0x0000000ac66e7c11 */ /* 0x000fe2000f8c10ff */
[----:B------:R-:W-:Y:S01]  /*3c50*/  IMAD.WIDE.U32 R194, R158, 0x7, R192 ;  /* 0x000000079ec27825 */ /* 0x000fe200078e00c0 */
[----:B------:R-:W-:Y:S01]  /*3c60*/  ISETP.GT.AND P5, PT, R12, 0x30, P1 ;  /* 0x000000300c00780c */ /* 0x000fe20000fa4270 */
[----:B------:R0:W-:Y:S01]  /*3c70*/  @P3 STG.E desc[UR14][R184.64], R113 ;  /* 0x00000071b8003986 */ /* 0x0001e2000c10190e */
[----:B------:R-:W-:Y:S01]  /*3c80*/  LEA.HI.X R111, R198, UR11, R111, 0x2, P6 ;  /* 0x0000000bc66f7c11 */ /* 0x000fe2000b0f146f */
[----:B------:R-:W-:Y:S01]  /*3c90*/  IMAD.IADD R199, R18, 0x1, R195 ;  /* 0x0000000112c77824 */ /* 0x000fe200078e02c3 */
[----:B------:R-:W-:Y:S01]  /*3ca0*/  IADD3 R197, P6, R156, R194, RZ ;  /* 0x000000c29cc57210 */ /* 0x000fe20007fde0ff */
[----:B------:R-:W-:-:S03]  /*3cb0*/  IMAD.WIDE.U32 R190, R158, 0x7, R190 ;  /* 0x000000079ebe7825 */ /* 0x000fc600078e00be */
[----:B------:R-:W-:Y:S01]  /*3cc0*/  LEA R196, P3, R197, UR10, 0x2 ;  /* 0x0000000ac5c47c11 */ /* 0x000fe2000f8610ff */
[----:B------:R-:W-:Y:S01]  /*3cd0*/  IMAD.X R198, R199, 0x1, R155, P6 ;  /* 0x00000001c7c67824 */ /* 0x000fe200030e069b */
[----:B------:R-:W-:Y:S01]  /*3ce0*/  IADD3 R192, P6, R190, R158, RZ ;  /* 0x0000009ebec07210 */ /* 0x000fe20007fde0ff */
[----:B------:R-:W-:-:S03]  /*3cf0*/  IMAD.MOV.U32 R200, RZ, RZ, R112 ;  /* 0x000000ffffc87224 */ /* 0x000fc600078e0070 */
[----:B------:R-:W-:Y:S01]  /*3d00*/  IADD3.X R193, R159, R18, R191, P6, !PT ;  /* 0x000000129fc17210 */ /* 0x000fe200037fe4bf */
[----:B0-----:R-:W-:Y:S08]  /*3d10*/  @!P5 BRA `(.L_x_74) ;  /* 0x000000000004d947 */ /* 0x001ff00003800000 */
[----:B------:R0:W5:Y:S02]  /*3d20*/  LDG.E.LTC128B R200, desc[UR14][R182.64+0x20] ;  /* 0x0000200eb6c87981 */ /* 0x000164000c1e1920 */
.L_x_74:
[----:B------:R-:W-:Y:S05]  /*3d30*/  BSYNC B1 ;  /* 0x0000000000017941 */ /* 0x000fea0003800000 */
.L_x_73:
[----:B-----5:R-:W-:Y:S01]  /*3d40*/  FMUL R113, R200, R15 ;  /* 0x0000000fc8717220 */ /* 0x020fe20000400000 */
[----:B------:R-:W-:Y:S01]  /*3d50*/  LEA.HI.X R197, R197, UR11, R198, 0x2, P3 ;  /* 0x0000000bc5c57c11 */ /* 0x000fe200098f14c6 */
[-C--:B------:R-:W-:Y:S01]  /*3d60*/  IMAD.WIDE.U32 R190, R11, R158.reuse, R192 ;  /* 0x0000009e0bbe7225 */ /* 0x080fe200078e00c0 */
[----:B------:R-:W-:-:S03]  /*3d70*/  IADD3 R194, P3, R194, R158, RZ ;  /* 0x0000009ec2c27210 */ /* 0x000fc60007f7e0ff */
[----:B------:R-:W-:Y:S01]  /*3d80*/  FFMA R201, R114, R16, R113 ;  /* 0x0000001072c97223 */ /* 0x000fe20000000071 */
[----:B------:R-:W-:Y:S01]  /*3d90*/  BSSY B1, `(.L_x_75) ;  /* 0x000000b000017945 */ /* 0x000fe20003800000 */
[----:B------:R-:W-:Y:S01]  /*3da0*/  IMAD.WIDE.U32 R188, R158, 0x7, R188 ;  /* 0x000000079ebc7825 */ /* 0x000fe200078e00bc */
[----:B------:R-:W-:Y:S02]  /*3db0*/  IADD3 R198, P6, R160, R190, RZ ;  /* 0x000000bea0c67210 */ /* 0x000fe40007fde0ff */
[----:B------:R0:W-:Y:S01]  /*3dc0*/  @P5 STG.E desc[UR14][R186.64+0x20], R201 ;  /* 0x000020c9ba005986 */ /* 0x0001e2000c10190e */
[----:B------:R-:W-:Y:S01]  /*3dd0*/  ISETP.GT.AND P5, PT, R12, 0x31, P1 ;  /* 0x000000310c00780c */ /* 0x000fe20000fa4270 */
[----:B------:R-:W-:Y:S01]  /*3de0*/  IMAD.X R195, R199, 0x1, R159, P3 ;  /* 0x00000001c7c37824 */ /* 0x000fe200018e069f */
[----:B------:R-:W-:-:S05]  /*3df0*/  IADD3 R113, P3, R194, R156, RZ ;  /* 0x0000009cc2717210 */ /* 0x000fca0007f7e0ff */
[----:B------:R-:W-:Y:S01]  /*3e00*/  IMAD.X R202, R195, 0x1, R155, P3 ;  /* 0x00000001c3ca7824 */ /* 0x000fe200018e069b */
[----:B------:R-:W-:-:S05]  /*3e10*/  LEA R112, P3, R113, UR10, 0x2 ;  /* 0x0000000a71707c11 */ /* 0x000fca000f8610ff */
[----:B0-----:R-:W-:Y:S08]  /*3e20*/  @!P5 BRA `(.L_x_76) ;  /* 0x000000000004d947 */ /* 0x001ff00003800000 */
[----:B------:R0:W5:Y:S02]  /*3e30*/  LDG.E.LTC128B R200, desc[UR14][R110.64+0x20] ;  /* 0x0000200e6ec87981 */ /* 0x000164000c1e1920 */
.L_x_76:
[----:B------:R-:W-:Y:S05]  /*3e40*/  BSYNC B1 ;  /* 0x0000000000017941 */ /* 0x000fea0003800000 */
.L_x_75:
[----:B-----5:R-:W-:Y:S01]  /*3e50*/  FMUL R114, R200, R15 ;  /* 0x0000000fc8727220 */ /* 0x020fe20000400000 */
[----:B------:R-:W-:Y:S01]  /*3e60*/  LEA.HI.X R113, R113, UR11, R202, 0x2, P3 ;  /* 0x0000000b71717c11 */ /* 0x000fe200098f14ca */
[----:B------:R-:W-:Y:S01]  /*3e70*/  BSSY B1, `(.L_x_77) ;  /* 0x000000a000017945 */ /* 0x000fe20003800000 */
[----:B------:R-:W-:Y:S01]  /*3e80*/  ISETP.GT.AND P3, PT, R12, 0x38, P2 ;  /* 0x000000380c00780c */ /* 0x000fe20001764270 */
[----:B------:R-:W-:Y:S01]  /*3e90*/  FFMA R115, R115, R16, R114 ;  /* 0x0000001073737223 */ /* 0x000fe20000000072 */
[----:B------:R-:W-:Y:S01]  /*3ea0*/  IADD3.X R199, R161, R8, R191, P6, !PT ;  /* 0x00000008a1c77210 */ /* 0x000fe200037fe4bf */
[----:B------:R-:W-:Y:S01]  /*3eb0*/  IMAD.MOV.U32 R202, RZ, RZ, R200 ;  /* 0x000000ffffca7224 */ /* 0x000fe200078e00c8 */
[----:B------:R-:W-:Y:S02]  /*3ec0*/  IADD3 R190, P6, R188, R158, RZ ;  /* 0x0000009ebcbe7210 */ /* 0x000fe40007fde0ff */
[----:B------:R0:W-:Y:S02]  /*3ed0*/  @P5 STG.E desc[UR14][R184.64+0x20], R115 ;  /* 0x00002073b8005986 */ /* 0x0001e4000c10190e */
[----:B------:R-:W-:-:S05]  /*3ee0*/  IADD3.X R191, R159, R18, R189, P6, !PT ;  /* 0x000000129fbf7210 */ /* 0x000fca00037fe4bd */
[----:B------:R-:W-:Y:S05]  /*3ef0*/  @!P3 BRA `(.L_x_78) ;  /* 0x000000000004b947 */ /* 0x000fea0003800000 */
[----:B------:R0:W5:Y:S02]  /*3f00*/  LDG.E.LTC128B R202, desc[UR14][R196.64] ;  /* 0x0000000ec4ca7981 */ /* 0x000164000c1e1920 */
.L_x_78:
[----:B------:R-:W-:Y:S05]  /*3f10*/  BSYNC B1 ;  /* 0x0000000000017941 */ /* 0x000fea0003800000 */
.L_x_77:
[----:B------:R-:W-:Y:S01]  /*3f20*/  IADD3 R188, P5, R17, R186, RZ ;  /* 0x000000ba11bc7210 */ /* 0x000fe20007fbe0ff */
[----:B0----5:R-:W-:Y:S01]  /*3f30*/  FMUL R115, R202, R15 ;  /* 0x0000000fca737220 */ /* 0x021fe20000400000 */
[----:B------:R-:W-:Y:S01]  /*3f40*/  IMAD.WIDE.U32 R200, R5, UR8, R198 ;  /* 0x0000000805c87c25 */ /* 0x000fe2000f8e00c6 */
[----:B------:R-:W-:Y:S03]  /*3f50*/  BSSY B1, `(.L_x_79) ;  /* 0x000000c000017945 */ /* 0x000fe60003800000 */
[----:B------:R-:W-:Y:S01]  /*3f60*/  FFMA R203, R116, R16, R115 ;  /* 0x0000001074cb7223 */ /* 0x000fe20000000073 */
[----:B------:R-:W-:Y:S01]  /*3f70*/  IMAD.X R189, R19, 0x1, R187, P5 ;  /* 0x0000000113bd7824 */ /* 0x000fe200028e06bb */
[----:B------:R-:W-:Y:S01]  /*3f80*/  LEA R114, P6, R200, UR10, 0x2 ;  /* 0x0000000ac8727c11 */ /* 0x000fe2000f8c10ff */
[----:B------:R-:W-:-:S03]  /*3f90*/  IMAD.WIDE.U32 R196, R11, R158, R190 ;  /* 0x0000009e0bc47225 */ /* 0x000fc600078e00be */
[----:B------:R0:W-:Y:S01]  /*3fa0*/  @P3 STG.E desc[UR14][R188.64], R203 ;  /* 0x000000cbbc003986 */ /* 0x0001e2000c10190e */
[----:B------:R-:W-:Y:S01]  /*3fb0*/  ISETP.GT.AND P3, PT, R12, 0x39, P2 ;  /* 0x000000390c00780c */ /* 0x000fe20001764270 */
[----:B------:R-:W-:Y:S01]  /*3fc0*/  IMAD.IADD R115, R9, 0x1, R201 ;  /* 0x0000000109737824 */ /* 0x000fe200078e02c9 */
[----:B------:R-:W-:-:S04]  /*3fd0*/  IADD3 R198, P5, R160, R196, RZ ;  /* 0x000000c4a0c67210 */ /* 0x000fc80007fbe0ff */
[----:B------:R-:W-:-:S07]  /*3fe0*/  LEA.HI.X R115, R200, UR11, R115, 0x2, P6 ;  /* 0x0000000bc8737c11 */ /* 0x000fce000b0f1473 */
[----:B0-----:R-:W-:Y:S05]  /*3ff0*/  @!P3 BRA `(.L_x_80) ;  /* 0x000000000004b947 */ /* 0x001fea0003800000 */
[----:B------:R0:W5:Y:S02]  /*4000*/  LDG.E.LTC128B R202, desc[UR14][R112.64] ;  /* 0x0000000e70ca7981 */ /* 0x000164000c1e1920 */
.L_x_80:
[----:B------:R-:W-:Y:S05]  /*4010*/  BSYNC B1 ;  /* 0x0000000000017941 */ /* 0x000fea0003800000 */
.L_x_79:
[----:B0-----:R-:W-:Y:S01]  /*4020*/  IADD3 R112, P6, R17, R184, RZ ;  /* 0x000000b811707210 */ /* 0x001fe20007fde0ff */
        /* <DEDUP_REMOVED lines=10> */
.L_x_82:
[----:B------:R-:W-:Y:S05]  /*40d0*/  BSYNC B1 ;  /* 0x0000000000017941 */ /* 0x000fea0003800000 */
.L_x_81:
[----:B0----5:R-:W-:Y:S01]  /*40e0*/  FMUL R117, R202, R15 ;  /* 0x0000000fca757220 */ /* 0x021fe20000400000 */
[----:B------:R-:W-:Y:S01]  /*40f0*/  IMAD.IADD R197, R9, 0x1, R199 ;  /* 0x0000000109c57824 */ /* 0x000fe200078e02c7 */
[----:B------:R-:W-:Y:S01]  /*4100*/  ISETP.GT.AND P3, PT, R12, 0x39, P1 ;  /* 0x000000390c00780c */ /* 0x000fe20000f64270 */
[----:B------:R-:W-:Y:S01]  /*4110*/  BSSY B1, `(.L_x_83) ;  /* 0x0000008000017945 */ /* 0x000fe20003800000 */
[----:B------:R-:W-:Y:S01]  /*4120*/  FFMA R199, R118, R16, R117 ;  /* 0x0000001076c77223 */ /* 0x000fe20000000075 */
[----:B------:R-:W-:Y:S01]  /*4130*/  LEA R116, P6, R198, UR10, 0x2 ;  /* 0x0000000ac6747c11 */ /* 0x000fe2000f8c10ff */
[----:B------:R-:W-:-:S03]  /*4140*/  IMAD.WIDE.U32 R192, R158, 0x7, R192 ;  /* 0x000000079ec07825 */ /* 0x000fc600078e00c0 */
[----:B------:R0:W-:Y:S01]  /*4150*/  @P5 STG.E desc[UR14][R188.64+0x20], R199 ;  /* 0x000020c7bc005986 */ /* 0x0001e2000c10190e */
[----:B------:R-:W-:-:S05]  /*4160*/  LEA.HI.X R117, R198, UR11, R197, 0x2, P6 ;  /* 0x0000000bc6757c11 */ /* 0x000fca000b0f14c5 */
[----:B------:R-:W-:Y:S05]  /*4170*/  @!P3 BRA `(.L_x_84) ;  /* 0x000000000004b947 */ /* 0x000fea0003800000 */
[----:B------:R0:W5:Y:S02]  /*4180*/  LDG.E.LTC128B R202, desc[UR14][R116.64+0x20] ;  /* 0x0000200e74ca7981 */ /* 0x000164000c1e1920 */
.L_x_84:
[----:B------:R-:W-:Y:S05]  /*4190*/  BSYNC B1 ;  /* 0x0000000000017941 */ /* 0x000fea0003800000 */
.L_x_83:
[----:B------:R-:W-:Y:S01]  /*41a0*/  IADD3 R196, P5, R192, R158, RZ ;  /* 0x0000009ec0c47210 */ /* 0x000fe20007fbe0ff */
[----:B------:R-:W-:-:S04]  /*41b0*/  IMAD.WIDE.U32 R194, R158, 0x7, R194 ;  /* 0x000000079ec27825 */ /* 0x000fc800078e00c2 */
[----:B-----5:R-:W-:Y:S01]  /*41c0*/  FMUL R118, R202, R15 ;  /* 0x0000000fca767220 */ /* 0x020fe20000400000 */
[----:B------:R-:W-:Y:S01]  /*41d0*/  BSSY B1, `(.L_x_85) ;  /* 0x0000018000017945 */ /* 0x000fe20003800000 */
[----:B------:R-:W-:Y:S01]  /*41e0*/  IADD3.X R197, R159, R18, R193, P5, !PT ;  /* 0x000000129fc57210 */ /* 0x000fe20002ffe4c1 */
[----:B0-----:R-:W-:Y:S01]  /*41f0*/  IMAD.IADD R199, R18, 0x1, R195 ;  /* 0x0000000112c77824 */ /* 0x001fe200078e02c3 */
[----:B------:R-:W-:Y:S01]  /*4200*/  IADD3 R192, P5, R17, R188, RZ ;  /* 0x000000bc11c07210 */ /* 0x000fe20007fbe0ff */
[----:B------:R-:W-:Y:S01]  /*4210*/  FFMA R203, R119, R16, R118 ;  /* 0x0000001077cb7223 */ /* 0x000fe20000000076 */
[----:B------:R-:W-:Y:S01]  /*4220*/  IADD3 R195, P6, R156, R194, RZ ;  /* 0x000000c29cc37210 */ /* 0x000fe20007fde0ff */
[----:B------:R-:W-:-:S03]  /*4230*/  IMAD.WIDE.U32 R118, R11, R158, R196 ;  /* 0x0000009e0b767225 */ /* 0x000fc600078e00c4 */
[----:B------:R0:W-:Y:S01]  /*4240*/  @P3 STG.E desc[UR14][R112.64+0x20], R203 ;  /* 0x000020cb70003986 */ /* 0x0001e2000c10190e */
[----:B------:R-:W-:Y:S01]  /*4250*/  IMAD.X R193, R19, 0x1, R189, P5 ;  /* 0x0000000113c17824 */ /* 0x000fe200028e06bd */
[----:B------:R-:W-:Y:S01]  /*4260*/  ISETP.GT.AND P5, PT, R12, 0x40, P2 ;  /* 0x000000400c00780c */ /* 0x000fe200017a4270 */
[----:B------:R-:W-:Y:S01]  /*4270*/  IMAD.X R204, R199, 0x1, R155, P6 ;  /* 0x00000001c7cc7824 */ /* 0x000fe200030e069b */
[C---:B------:R-:W-:Y:S01]  /*4280*/  LEA R200, P6, R195.reuse, UR10, 0x2 ;  /* 0x0000000ac3c87c11 */ /* 0x040fe2000f8c10ff */
[----:B------:R-:W-:Y:S01]  /*4290*/  IMAD.WIDE.U32 R190, R158, 0x7, R190 ;  /* 0x000000079ebe7825 */ /* 0x000fe200078e00be */
[----:B------:R-:W-:Y:S02]  /*42a0*/  IADD3 R198, P3, R194, R158, RZ ;  /* 0x0000009ec2c67210 */ /* 0x000fe40007f7e0ff */
[----:B------:R-:W-:Y:S01]  /*42b0*/  LEA.HI.X R201, R195, UR11, R204, 0x2, P6 ;  /* 0x0000000bc3c97c11 */ /* 0x000fe2000b0f14cc */
[----:B------:R-:W-:Y:S01]  /*42c0*/  IMAD.MOV.U32 R206, RZ, RZ, R202 ;  /* 0x000000ffffce7224 */ /* 0x000fe200078e00ca */
[----:B------:R-:W-:Y:S01]  /*42d0*/  IADD3 R118, P6, R160, R118, RZ ;  /* 0x00000076a0767210 */ /* 0x000fe20007fde0ff */
[----:B------:R-:W-:Y:S01]  /*42e0*/  IMAD.X R199, R199, 0x1, R159, P3 ;  /* 0x00000001c7c77824 */ /* 0x000fe200018e069f */
[----:B0-----:R-:W-:-:S02]  /*42f0*/  IADD3 R203, P3, R198, R156, RZ ;  /* 0x0000009cc6cb7210 */ /* 0x001fc40007f7e0ff */
[----:B------:R-:W-:Y:S02]  /*4300*/  IADD3.X R119, R161, R8, R119, P6, !PT ;  /* 0x00000008a1777210 */ /* 0x000fe400037fe477 */
[----:B------:R-:W-:-:S04]  /*4310*/  IADD3 R194, P6, R190, R158, RZ ;  /* 0x0000009ebec27210 */ /* 0x000fc80007fde0ff */
[----:B------:R-:W-:Y:S01]  /*4320*/  IADD3.X R195, R159, R18, R191, P6, !PT ;  /* 0x000000129fc37210 */ /* 0x000fe200037fe4bf */
[----:B------:R-:W-:Y:S08]  /*4330*/  @!P5 BRA `(.L_x_86) ;  /* 0x000000000004d947 */ /* 0x000ff00003800000 */
[----:B------:R0:W5:Y:S02]  /*4340*/  LDG.E.LTC128B R206, desc[UR14][R200.64] ;  /* 0x0000000ec8ce7981 */ /* 0x000164000c1e1920 */
.L_x_86:
[----:B------:R-:W-:Y:S05]  /*4350*/  BSYNC B1 ;  /* 0x0000000000017941 */ /* 0x000fea0003800000 */
.L_x_85:
[----:B------:R-:W-:Y:S02]  /*4360*/  IMAD.X R190, R199, 0x1, R155, P3 ;  /* 0x00000001c7be7824 */ /* 0x000fe400018e069b */
[----:B-----5:R-:W-:Y:S01]  /*4370*/  FMUL R191, R206, R15 ;  /* 0x0000000fcebf7220 */ /* 0x020fe20000400000 */
[C---:B0-----:R-:W-:Y:S01]  /*4380*/  LEA R200, P3, R203.reuse, UR10, 0x2 ;  /* 0x0000000acbc87c11 */ /* 0x041fe2000f8610ff */
[----:B------:R-:W-:Y:S01]  /*4390*/  BSSY B1, `(.L_x_87) ;  /* 0x000000c000017945 */ /* 0x000fe20003800000 */
[----:B------:R-:W-:Y:S01]  /*43a0*/  ISETP.GT.AND P6, PT, R12, 0x41, P2 ;  /* 0x000000410c00780c */ /* 0x000fe200017c4270 */
[----:B------:R-:W-:Y:S01]  /*43b0*/  FFMA R207, R120, R16, R191 ;  /* 0x0000001078cf7223 */ /* 0x000fe200000000bf */
[----:B------:R-:W-:Y:S01]  /*43c0*/  LEA.HI.X R201, R203, UR11, R190, 0x2, P3 ;  /* 0x0000000bcbc97c11 */ /* 0x000fe200098f14be */
[----:B------:R-:W-:Y:S01]  /*43d0*/  IMAD.WIDE.U32 R202, R11, R158, R194 ;  /* 0x0000009e0bca7225 */ /* 0x000fe200078e00c2 */
[----:B------:R-:W-:Y:S02]  /*43e0*/  IADD3 R190, P3, R17, R112, RZ ;  /* 0x0000007011be7210 */ /* 0x000fe40007f7e0ff */
[----:B------:R0:W-:Y:S01]  /*43f0*/  @P5 STG.E desc[UR14][R192.64], R207 ;  /* 0x000000cfc0005986 */ /* 0x0001e2000c10190e */
[----:B------:R-:W-:-:S04]  /*4400*/  IADD3 R204, P5, R160, R202, RZ ;  /* 0x000000caa0cc7210 */ /* 0x000fc80007fbe0ff */
[----:B------:R-:W-:Y:S01]  /*4410*/  IADD3.X R205, R161, R8, R203, P5, !PT ;  /* 0x00000008a1cd7210 */ /* 0x000fe20002ffe4cb */
[----:B------:R-:W-:Y:S01]  /*4420*/  IMAD.WIDE.U32 R202, R5, UR8, R118 ;  /* 0x0000000805ca7c25 */ /* 0x000fe2000f8e0076 */
[----:B------:R-:W-:Y:S07]  /*4430*/  @!P6 BRA `(.L_x_88) ;  /* 0x000000000004e947 */ /* 0x000fee0003800000 */
[----:B------:R0:W5:Y:S02]  /*4440*/  LDG.E.LTC128B R206, desc[UR14][R200.64] ;  /* 0x0000000ec8ce7981 */ /* 0x000164000c1e1920 */
.L_x_88:
[----:B------:R-:W-:Y:S05]  /*4450*/  BSYNC B1 ;  /* 0x0000000000017941 */ /* 0x000fea0003800000 */
.L_x_87:
[----:B-----5:R-:W-:Y:S01]  /*4460*/  FMUL R120, R206, R15 ;  /* 0x0000000fce787220 */ /* 0x020fe20000400000 */
[----:B------:R-:W-:Y:S01]  /*4470*/  IMAD.X R191, R19, 0x1, R113, P3 ;  /* 0x0000000113bf7824 */ /* 0x000fe200018e0671 */
[C---:B------:R-:W-:Y:S01]  /*4480*/  LEA R118, P3, R202.reuse, UR10, 0x2 ;  /* 0x0000000aca767c11 */ /* 0x040fe2000f8610ff */
        /* <DEDUP_REMOVED lines=9> */
[----:B0-----:R-:W-:-:S04]  /*4520*/  IMAD.WIDE.U32 R200, R158, 0x7, R198 ;  /* 0x000000079ec87825 */ /* 0x001fc800078e00c6 */
[----:B------:R-:W-:-:S04]  /*4530*/  IMAD.IADD R203, R9, 0x1, R205 ;  /* 0x0000000109cb7824 */ /* 0x000fc800078e02cd */
[----:B-1----:R-:W-:Y:S05]  /*4540*/  @!P3 BRA `(.L_x_90) ;  /* 0x000000000004b947 */ /* 0x002fea0003800000 */
[----:B------:R0:W5:Y:S02]  /*4550*/  LDG.E.LTC128B R206, desc[UR14][R118.64+0x20] ;  /* 0x0000200e76ce7981 */ /* 0x000164000c1e1920 */
.L_x_90:
[----:B------:R-:W-:Y:S05]  /*4560*/  BSYNC B1 ;  /* 0x0000000000017941 */ /* 0x000fea0003800000 */
.L_x_89:
        /* <DEDUP_REMOVED lines=15> */
[----:B-1----:R-:W-:Y:S06]  /*4660*/  @!P3 BRA `(.L_x_92) ;  /* 0x000000000004b947 */ /* 0x002fec0003800000 */
[----:B------:R1:W5:Y:S02]  /*4670*/  LDG.E.LTC128B R206, desc[UR14][R120.64+0x20] ;  /* 0x0000200e78ce7981 */ /* 0x000364000c1e1920 */
.L_x_92:
[----:B------:R-:W-:Y:S05]  /*4680*/  BSYNC B1 ;  /* 0x0000000000017941 */ /* 0x000fea0003800000 */
.L_x_91:
        /* <DEDUP_REMOVED lines=18> */
.L_x_94:
[----:B------:R-:W-:Y:S05]  /*47b0*/  BSYNC B1 ;  /* 0x0000000000017941 */ /* 0x000fea0003800000 */
.L_x_93:
[----:B0----5:R-:W-:Y:S01]  /*47c0*/  FMUL R203, R208, R15 ;  /* 0x0000000fd0cb7220 */ /* 0x021fe20000400000 */
[----:B------:R-:W-:Y:S01]  /*47d0*/  IMAD.X R197, R19, 0x1, R193, P5 ;  /* 0x0000000113c57824 */ /* 0x000fe200028e06c1 */
[----:B------:R-:W-:Y:S01]  /*47e0*/  IADD3 R202, P6, R194, R158, RZ ;  /* 0x0000009ec2ca7210 */ /* 0x000fe20007fde0ff */
[----:B------:R-:W-:Y:S01]  /*47f0*/  IMAD.IADD R123, R9, 0x1, R123 ;  /* 0x00000001097b7824 */ /* 0x000fe200078e027b */
[----:B------:R-:W-:Y:S01]  /*4800*/  LEA R194, P5, R122, UR10, 0x2 ;  /* 0x0000000a7ac27c11 */ /* 0x000fe2000f8a10ff */
[----:B------:R-:W-:Y:S01]  /*4810*/  FFMA R209, R124, R16, R203 ;  /* 0x000000107cd17223 */ /* 0x000fe200000000cb */
[----:B------:R-:W-:Y:S01]  /*4820*/  IADD3.X R203, R159, R18, R195, P6, !PT ;  /* 0x000000129fcb7210 */ /* 0x000fe200037fe4c3 */
[----:B------:R-:W-:Y:S01]  /*4830*/  BSSY B1, `(.L_x_95) ;  /* 0x0000008000017945 */ /* 0x000fe20003800000 */
[----:B------:R-:W-:Y:S02]  /*4840*/  LEA.HI.X R195, R122, UR11, R123, 0x2, P5 ;  /* 0x0000000b7ac37c11 */ /* 0x000fe4000a8f147b */
[----:B------:R-:W-:Y:S01]  /*4850*/  ISETP.GT.AND P5, PT, R12, 0x49, P2 ;  /* 0x000000490c00780c */ /* 0x000fe200017a4270 */
[----:B------:R0:W-:Y:S01]  /*4860*/  @P3 STG.E desc[UR14][R196.64], R209 ;  /* 0x000000d1c4003986 */ /* 0x0001e2000c10190e */
[----:B------:R-:W-:Y:S01]  /*4870*/  IADD3 R122, P3, R17, R190, RZ ;  /* 0x000000be117a7210 */ /* 0x000fe20007f7e0ff */
[----:B------:R-:W-:-:S10]  /*4880*/  IMAD.WIDE.U32 R206, R11, R158, R202 ;  /* 0x0000009e0bce7225 */ /* 0x000fd400078e00ca */
[----:B0-----:R-:W-:Y:S05]  /*4890*/  @!P5 BRA `(.L_x_96) ;  /* 0x000000000004d947 */ /* 0x001fea0003800000 */
[----:B------:R0:W5:Y:S02]  /*48a0*/  LDG.E.LTC128B R208, desc[UR14][R204.64] ;  /* 0x0000000eccd07981 */ /* 0x000164000c1e1920 */
.L_x_96:
[----:B------:R-:W-:Y:S05]  /*48b0*/  BSYNC B1 ;  /* 0x0000000000017941 */ /* 0x000fea0003800000 */
.L_x_95:
[----:B0----5:R-:W-:Y:S01]  /*48c0*/  FMUL R204, R208, R15 ;  /* 0x0000000fd0cc7220 */ /* 0x021fe20000400000 */
[----:B------:R-:W-:Y:S01]  /*48d0*/  IMAD.X R123, R19, 0x1, R191, P3 ;  /* 0x00000001137b7824 */ /* 0x000fe200018e06bf */
[----:B------:R-:W-:Y:S01]  /*48e0*/  ISETP.GT.AND P3, PT, R12, 0x48, P1 ;  /* 0x000000480c00780c */ /* 0x000fe20000f64270 */
[----:B------:R-:W-:Y:S01]  /*48f0*/  BSSY B1, `(.L_x_97) ;  /* 0x0000007000017945 */ /* 0x000fe20003800000 */
[----:B------:R-:W-:Y:S01]  /*4900*/  FFMA R205, R125, R16, R204 ;  /* 0x000000107dcd7223 */ /* 0x000fe200000000cc */
[----:B------:R-:W-:-:S04]  /*4910*/  IADD3 R124, P6, R160, R206, RZ ;  /* 0x000000cea07c7210 */ /* 0x000fc80007fde0ff */
[----:B------:R0:W-:Y:S01]  /*4920*/  @P5 STG.E desc[UR14][R122.64], R205 ;  /* 0x000000cd7a005986 */ /* 0x0001e2000c10190e */
[----:B------:R-:W-:-:S05]  /*4930*/  IADD3.X R125, R161, R8, R207, P6, !PT ;  /* 0x00000008a17d7210 */ /* 0x000fca00037fe4cf */
[----:B------:R-:W-:Y:S05]  /*4940*/  @!P3 BRA `(.L_x_98) ;  /* 0x000000000004b947 */ /* 0x000fea0003800000 */
[----:B------:R0:W5:Y:S02]  /*4950*/  LDG.E.LTC128B R208, desc[UR14][R194.64+0x20] ;  /* 0x0000200ec2d07981 */ /* 0x000164000c1e1920 */
.L_x_98:
[----:B------:R-:W-:Y:S05]  /*4960*/  BSYNC B1 ;  /* 0x0000000000017941 */ /* 0x000fea0003800000 */
.L_x_97:
[----:B-----5:R-:W-:Y:S01]  /*4970*/  FMUL R207, R208, R15 ;  /* 0x0000000fd0cf7220 */ /* 0x020fe20000400000 */
[----:B0-----:R-:W-:Y:S01]  /*4980*/  IMAD.WIDE.U32 R204, R5, UR8, R124 ;  /* 0x0000000805cc7c25 */ /* 0x001fe2000f8e007c */
        /* <DEDUP_REMOVED lines=8> */
[----:B------:R-:W-:-:S03]  /*4a10*/  IMAD.IADD R211, R18, 0x1, R207 ;  /* 0x0000000112d37824 */ /* 0x000fc600078e02cf */
[----:B------:R-:W-:-:S07]  /*4a20*/  LEA.HI.X R125, R204, UR11, R125, 0x2, P5 ;  /* 0x0000000bcc7d7c11 */ /* 0x000fce000a8f147d */
[----:B0-----:R-:W-:Y:S05]  /*4a30*/  @!P3 BRA `(.L_x_100) ;  /* 0x000000000004b947 */ /* 0x001fea0003800000 */
[----:B------:R0:W5:Y:S02]  /*4a40*/  LDG.E.LTC128B R208, desc[UR14][R124.64+0x20] ;  /* 0x0000200e7cd07981 */ /* 0x000164000c1e1920 */
.L_x_100:
[----:B------:R-:W-:Y:S05]  /*4a50*/  BSYNC B1 ;  /* 0x0000000000017941 */ /* 0x000fea0003800000 */
.L_x_99:
[----:B-----5:R-:W-:Y:S01]  /*4a60*/  FMUL R200, R208, R15 ;  /* 0x0000000fd0c87220 */ /* 0x020fe20000400000 */
[----:B------:R-:W-:Y:S01]  /*4a70*/  IMAD.X R204, R211, 0x1, R155, P6 ;  /* 0x00000001d3cc7824 */ /* 0x000fe200030e069b */
[----:B------:R-:W-:Y:S01]  /*4a80*/  LEA R126, P6, R201, UR10, 0x2 ;  /* 0x0000000ac97e7c11 */ /* 0x000fe2000f8c10ff */
[----:B------:R-:W-:-:S04]  /*4a90*/  IMAD.WIDE.U32 R198, R158, 0x7, R198 ;  /* 0x000000079ec67825 */ /* 0x000fc800078e00c6 */
[----:B------:R-:W-:Y:S01]  /*4aa0*/  FFMA R209, R127, R16, R200 ;  /* 0x000000107fd17223 */ /* 0x000fe200000000c8 */
[----:B------:R-:W-:Y:S01]  /*4ab0*/  IADD3 R200, P5, R17, R196, RZ ;  /* 0x000000c411c87210 */ /* 0x000fe20007fbe0ff */
[----:B------:R-:W-:Y:S01]  /*4ac0*/  BSSY B1, `(.L_x_101) ;  /* 0x000000b000017945 */ /* 0x000fe20003800000 */
[----:B------:R-:W-:Y:S01]  /*4ad0*/  LEA.HI.X R127, R201, UR11, R204, 0x2, P6 ;  /* 0x0000000bc97f7c11 */ /* 0x000fe2000b0f14cc */
[----:B------:R-:W-:Y:S01]  /*4ae0*/  IMAD.MOV.U32 R210, RZ, RZ, R208 ;  /* 0x000000ffffd27224 */ /* 0x000fe200078e00d0 */
[----:B------:R0:W-:Y:S01]  /*4af0*/  @P3 STG.E desc[UR14][R122.64+0x20], R209 ;  /* 0x000020d17a003986 */ /* 0x0001e2000c10190e */
[----:B------:R-:W-:Y:S01]  /*4b00*/  ISETP.GT.AND P3, PT, R12, 0x50, P2 ;  /* 0x000000500c00780c */ /* 0x000fe20001764270 */
[----:B------:R-:W-:Y:S01]  /*4b10*/  IMAD.X R201, R19, 0x1, R197, P5 ;  /* 0x0000000113c97824 */ /* 0x000fe200028e06c5 */
[-C--:B------:R-:W-:Y:S02]  /*4b20*/  IADD3 R204, P5, R198, R158.reuse, RZ ;  /* 0x0000009ec6cc7210 */ /* 0x080fe40007fbe0ff */
[----:B------:R-:W-:-:S02]  /*4b30*/  IADD3 R206, P6, R206, R158, RZ ;  /* 0x0000009ecece7210 */ /* 0x000fc40007fde0ff */
[----:B------:R-:W-:-:S07]  /*4b40*/  IADD3.X R205, R159, R18, R199, P5, !PT ;  /* 0x000000129fcd7210 */ /* 0x000fce0002ffe4c7 */
[----:B0-----:R-:W-:Y:S05]  /*4b50*/  @!P3 BRA `(.L_x_102) ;  /* 0x000000000004b947 */ /* 0x001fea0003800000 */
[----:B------:R0:W5:Y:S02]  /*4b60*/  LDG.E.LTC128B R210, desc[UR14][R126.64] ;  /* 0x0000000e7ed27981 */ /* 0x000164000c1e1920 */
.L_x_102:
[----:B------:R-:W-:Y:S05]  /*4b70*/  BSYNC B1 ;  /* 0x0000000000017941 */ /* 0x000fea0003800000 */
.L_x_101:
[----:B-----5:R-:W-:Y:S01]  /*4b80*/  FMUL R199, R210, R15 ;  /* 0x0000000fd2c77220 */ /* 0x020fe20000400000 */
[----:B------:R-:W-:Y:S01]  /*4b90*/  IMAD.X R207, R211, 0x1, R159, P6 ;  /* 0x00000001d3cf7824 */ /* 0x000fe200030e069f */
[----:B------:R-:W-:Y:S01]  /*4ba0*/  IADD3 R198, P5, R206, R156, RZ ;  /* 0x0000009ccec67210 */ /* 0x000fe20007fbe0ff */
[----:B0-----:R-:W-:-:S04]  /*4bb0*/  IMAD.WIDE.U32 R126, R11, R158, R204 ;  /* 0x0000009e0b7e7225 */ /* 0x001fc800078e00cc */
[----:B------:R-:W-:Y:S01]  /*4bc0*/  FFMA R211, R128, R16, R199 ;  /* 0x0000001080d37223 */ /* 0x000fe200000000c7 */
[----:B------:R-:W-:Y:S01]  /*4bd0*/  BSSY B1, `(.L_x_103) ;  /* 0x000000e000017945 */ /* 0x000fe20003800000 */
[----:B------:R-:W-:Y:S01]  /*4be0*/  IMAD.X R209, R207, 0x1, R155, P5 ;  /* 0x00000001cfd17824 */ /* 0x000fe200028e069b */
[----:B------:R-:W-:Y:S02]  /*4bf0*/  IADD3 R126, P6, R160, R126, RZ ;  /* 0x0000007ea07e7210 */ /* 0x000fe40007fde0ff */
[----:B------:R0:W-:Y:S01]  /*4c00*/  @P3 STG.E desc[UR14][R200.64], R211 ;  /* 0x000000d3c8003986 */ /* 0x0001e2000c10190e */
[----:B------:R-:W-:Y:S01]  /*4c10*/  IMAD.WIDE.U32 R202, R158, 0x7, R202 ;  /* 0x000000079eca7825 */ /* 0x000fe200078e00ca */
[----:B------:R-:W-:Y:S02]  /*4c20*/  LEA R208, P5, R198, UR10, 0x2 ;  /* 0x0000000ac6d07c11 */ /* 0x000fe4000f8a10ff */
[----:B------:R-:W-:Y:S02]  /*4c30*/  IADD3.X R127, R161, R8, R127, P6, !PT ;  /* 0x00000008a17f7210 */ /* 0x000fe400037fe47f */
[----:B------:R-:W-:-:S02]  /*4c40*/  ISETP.GT.AND P6, PT, R12, 0x51, P2 ;  /* 0x000000510c00780c */ /* 0x000fc400017c4270 */
[----:B------:R-:W-:Y:S02]  /*4c50*/  LEA.HI.X R209, R198, UR11, R209, 0x2, P5 ;  /* 0x0000000bc6d17c11 */ /* 0x000fe4000a8f14d1 */
[----:B------:R-:W-:-:S04]  /*4c60*/  IADD3 R202, P5, R202, R158, RZ ;  /* 0x0000009ecaca7210 */ /* 0x000fc80007fbe0ff */
[----:B------:R-:W-:-:S03]  /*4c70*/  IADD3.X R203, R159, R18, R203, P5, !PT ;  /* 0x000000129fcb7210 */ /* 0x000fc60002ffe4cb */
[----:B------:R-:W-:Y:S02]  /*4c80*/  IMAD.WIDE.U32 R198, R11, R158, R202 ;  /* 0x0000009e0bc67225 */ /* 0x000fe400078e00ca */
[----:B0-----:R-:W-:Y:S05]  /*4c90*/  @!P6 BRA `(.L_x_104) ;  /* 0x000000000004e947 */ /* 0x001fea0003800000 */
[----:B------:R0:W5:Y:S02]  /*4ca0*/  LDG.E.LTC128B R210, desc[UR14][R208.64] ;  /* 0x0000000ed0d27981 */ /* 0x000164000c1e1920 */
.L_x_104:
[----:B------:R-:W-:Y:S05]  /*4cb0*/  BSYNC B1 ;  /* 0x0000000000017941 */ /* 0x000fea0003800000 */
.L_x_103:
[----:B0-----:R-:W-:Y:S01]  /*4cc0*/  IADD3 R208, P3, R160, R198, RZ ;  /* 0x000000c6a0d07210 */ /* 0x001fe20007f7e0ff */
[----:B------:R-:W-:-:S04]  /*4cd0*/  IMAD.WIDE.U32 R126, R5, UR8, R126 ;  /* 0x00000008057e7c25 */ /* 0x000fc8000f8e007e */
[----:B-----5:R-:W-:Y:S01]  /*4ce0*/  FMUL R128, R210, R15 ;  /* 0x0000000fd2807220 */ /* 0x020fe20000400000 */
[----:B------:R-:W-:Y:S01]  /*4cf0*/  BSSY B1, `(.L_x_105) ;  /* 0x0000010000017945 */ /* 0x000fe20003800000 */
[----:B------:R-:W-:Y:S01]  /*4d00*/  IADD3.X R209, R161, R8, R199, P3, !PT ;  /* 0x00000008a1d17210 */ /* 0x000fe20001ffe4c7 */
[----:B------:R-:W-:Y:S01]  /*4d10*/  IMAD.IADD R127, R9, 0x1, R127 ;  /* 0x00000001097f7824 */ /* 0x000fe200078e027f */
[C---:B------:R-:W-:Y:S01]  /*4d20*/  LEA R198, P3, R126.reuse, UR10, 0x2 ;  /* 0x0000000a7ec67c11 */ /* 0x040fe2000f8610ff */
[----:B------:R-:W-:Y:S01]  /*4d30*/  FFMA R211, R129, R16, R128 ;  /* 0x0000001081d37223 */ /* 0x000fe20000000080 */
[----:B------:R-:W-:Y:S02]  /*4d40*/  IMAD.WIDE.U32 R208, R5, UR8, R208 ;  /* 0x0000000805d07c25 */ /* 0x000fe4000f8e00d0 */
[----:B------:R-:W-:Y:S02]  /*4d50*/  LEA.HI.X R199, R126, UR11, R127, 0x2, P3 ;  /* 0x0000000b7ec77c11 */ /* 0x000fe400098f147f */
[----:B------:R-:W-:Y:S01]  /*4d60*/  IADD3 R126, P3, R17, R122, RZ ;  /* 0x0000007a117e7210 */ /* 0x000fe20007f7e0ff */
[----:B------:R-:W-:Y:S01]  /*4d70*/  IMAD.IADD R129, R9, 0x1, R209 ;  /* 0x0000000109817824 */ /* 0x000fe200078e02d1 */
[----:B------:R-:W-:-:S03]  /*4d80*/  LEA R128, P5, R208, UR10, 0x2 ;  /* 0x0000000ad0807c11 */ /* 0x000fc6000f8a10ff */
[----:B------:R-:W-:Y:S01]  /*4d90*/  IMAD.X R127, R19, 0x1, R123, P3 ;  /* 0x00000001137f7824 */ /* 0x000fe200018e067b */
[----:B------:R-:W-:Y:S02]  /*4da0*/  ISETP.GT.AND P3, PT, R12, 0x50, P1 ;  /* 0x000000500c00780c */ /* 0x000fe40000f64270 */
[----:B------:R-:W-:Y:S02]  /*4db0*/  LEA.HI.X R129, R208, UR11, R129, 0x2, P5 ;  /* 0x0000000bd0817c11 */ /* 0x000fe4000a8f1481 */
[----:B------:R0:W-:Y:S09]  /*4dc0*/  @P6 STG.E desc[UR14][R126.64], R211 ;  /* 0x000000d37e006986 */ /* 0x0001f2000c10190e */
[----:B------:R-:W-:Y:S05]  /*4dd0*/  @!P3 BRA `(.L_x_106) ;  /* 0x000000000004b947 */ /* 0x000fea0003800000 */
[----:B------:R0:W5:Y:S02]  /*4de0*/  LDG.E.LTC128B R210, desc[UR14][R198.64+0x20] ;  /* 0x0000200ec6d27981 */ /* 0x000164000c1e1920 */
.L_x_106:
[----:B------:R-:W-:Y:S05]  /*4df0*/  BSYNC B1 ;  /* 0x0000000000017941 */ /* 0x000fea0003800000 */
.L_x_105:
[----:B-----5:R-:W-:Y:S01]  /*4e00*/  FMUL R209, R210, R15 ;  /* 0x0000000fd2d17220 */ /* 0x020fe20000400000 */
[----:B------:R-:W-:Y:S01]  /*4e10*/  ISETP.GT.AND P5, PT, R12, 0x51, P1 ;  /* 0x000000510c00780c */ /* 0x000fe20000fa4270 */
[----:B------:R-:W-:Y:S02]  /*4e20*/  BSSY B1, `(.L_x_107) ;  /* 0x0000005000017945 */ /* 0x000fe40003800000 */
[----:B------:R-:W-:-:S05]  /*4e30*/  FFMA R209, R130, R16, R209 ;  /* 0x0000001082d17223 */ /* 0x000fca00000000d1 */
[----:B------:R0:W-:Y:S05]  /*4e40*/  @P3 STG.E desc[UR14][R200.64+0x20], R209 ;  /* 0x000020d1c8003986 */ /* 0x0001ea000c10190e */
[----:B------:R-:W-:Y:S05]  /*4e50*/  @!P5 BRA `(.L_x_108) ;  /* 0x000000000004d947 */ /* 0x000fea0003800000 */
[----:B------:R0:W5:Y:S02]  /*4e60*/  LDG.E.LTC128B R210, desc[UR14][R128.64+0x20] ;  /* 0x0000200e80d27981 */ /* 0x000164000c1e1920 */
.L_x_108:
[----:B------:R-:W-:Y:S05]  /*4e70*/  BSYNC B1 ;  /* 0x0000000000017941 */ /* 0x000fea0003800000 */
.L_x_107:
[----:B-----5:R-:W-:Y:S01]  /*4e80*/  FMUL R130, R210, R15 ;  /* 0x0000000fd2827220 */ /* 0x020fe20000400000 */
[----:B------:R-:W-:Y:S01]  /*4e90*/  IMAD.WIDE.U32 R206, R158, 0x7, R206 ;  /* 0x000000079ece7825 */ /* 0x000fe200078e00ce */
[----:B------:R-:W-:Y:S03]  /*4ea0*/  BSSY B1, `(.L_x_109) ;  /* 0x0000010000017945 */ /* 0x000fe60003800000 */
[----:B0-----:R-:W-:Y:S01]  /*4eb0*/  FFMA R209, R131, R16, R130 ;  /* 0x0000001083d17223 */ /* 0x001fe20000000082 */
[----:B------:R-:W-:Y:S01]  /*4ec0*/  IMAD.IADD R207, R18, 0x1, R207 ;  /* 0x0000000112cf7824 */ /* 0x000fe200078e02cf */
[----:B------:R-:W-:Y:S01]  /*4ed0*/  IADD3 R131, P6, R156, R206, RZ ;  /* 0x000000ce9c837210 */ /* 0x000fe20007fde0ff */
[----:B------:R-:W-:Y:S01]  /*4ee0*/  IMAD.WIDE.U32 R204, R158, 0x7, R204 ;  /* 0x000000079ecc7825 */ /* 0x000fe200078e00cc */
[-C--:B------:R-:W-:Y:S01]  /*4ef0*/  IADD3 R208, P3, R206, R158.reuse, RZ ;  /* 0x0000009eced07210 */ /* 0x080fe20007f7e0ff */
[----:B------:R0:W-:Y:S01]  /*4f00*/  @P5 STG.E desc[UR14][R126.64+0x20], R209 ;  /* 0x000020d17e005986 */ /* 0x0001e2000c10190e */
[----:B------:R-:W-:Y:S01]  /*4f10*/  LEA R130, P5, R131, UR10, 0x2 ;  /* 0x0000000a83827c11 */ /* 0x000fe2000f8a10ff */
[----:B------:R-:W-:Y:S01]  /*4f20*/  IMAD.X R206, R207, 0x1, R155, P6 ;  /* 0x00000001cfce7824 */ /* 0x000fe200030e069b */
[----:B------:R-:W-:Y:S01]  /*4f30*/  IADD3 R212, P6, R204, R158, RZ ;  /* 0x0000009eccd47210 */ /* 0x000fe20007fde0ff */
[----:B------:R-:W-:-:S03]  /*4f40*/  IMAD.MOV.U32 R214, RZ, RZ, R210 ;  /* 0x000000ffffd67224 */ /* 0x000fc600078e00d2 */
[----:B------:R-:W-:Y:S02]  /*4f50*/  LEA.HI.X R131, R131, UR11, R206, 0x2, P5 ;  /* 0x0000000b83837c11 */ /* 0x000fe4000a8f14ce */
[----:B------:R-:W-:Y:S02]  /*4f60*/  ISETP.GT.AND P5, PT, R12, 0x58, P2 ;  /* 0x000000580c00780c */ /* 0x000fe400017a4270 */
[----:B------:R-:W-:-:S11]  /*4f70*/  IADD3.X R213, R159, R18, R205, P6, !PT ;  /* 0x000000129fd57210 */ /* 0x000fd600037fe4cd */
[----:B0-----:R-:W-:Y:S05]  /*4f80*/  @!P5 BRA `(.L_x_110) ;  /* 0x000000000004d947 */ /* 0x001fea0003800000 */
[----:B------:R0:W5:Y:S02]  /*4f90*/  LDG.E.LTC128B R214, desc[UR14][R130.64] ;  /* 0x0000000e82d67981 */ /* 0x000164000c1e1920 */
.L_x_110:
[----:B------:R-:W-:Y:S05]  /*4fa0*/  BSYNC B1 ;  /* 0x0000000000017941 */ /* 0x000fea0003800000 */
.L_x_109:
[----:B------:R-:W-:Y:S01]  /*4fb0*/  IMAD.X R209, R207, 0x1, R159, P3 ;  /* 0x00000001cfd17824 */ /* 0x000fe200018e069f */
[----:B------:R-:W-:Y:S01]  /*4fc0*/  IADD3 R204, P3, R208, R156, RZ ;  /* 0x0000009cd0cc7210 */ /* 0x000fe20007f7e0ff */
[----:B0-----:R-:W-:Y:S01]  /*4fd0*/  IMAD.WIDE.U32 R130, R11, R158, R212 ;  /* 0x0000009e0b827225 */ /* 0x001fe200078e00d4 */
[----:B------:R-:W-:Y:S03]  /*4fe0*/  BSSY B1, `(.L_x_111) ;  /* 0x0000011000017945 */ /* 0x000fe60003800000 */
[----:B------:R-:W-:Y:S01]  /*4ff0*/  IMAD.X R205, R209, 0x1, R155, P3 ;  /* 0x00000001d1cd7824 */ /* 0x000fe200018e069b */
[----:B------:R-:W-:Y:S01]  /*5000*/  LEA R210, P3, R204, UR10, 0x2 ;  /* 0x0000000accd27c11 */ /* 0x000fe2000f8610ff */
[----:B------:R-:W-:Y:S01]  /*5010*/  IMAD.WIDE.U32 R202, R158, 0x7, R202 ;  /* 0x000000079eca7825 */ /* 0x000fe200078e00ca */
[----:B------:R-:W-:Y:S02]  /*5020*/  IADD3 R130, P6, R160, R130, RZ ;  /* 0x00000082a0827210 */ /* 0x000fe40007fde0ff */
[----:B------:R-:W-:Y:S01]  /*5030*/  LEA.HI.X R211, R204, UR11, R205, 0x2, P3 ;  /* 0x0000000bccd37c11 */ /* 0x000fe200098f14cd */
[----:B-----5:R-:W-:Y:S01]  /*5040*/  FMUL R205, R214, R15 ;  /* 0x0000000fd6cd7220 */ /* 0x020fe20000400000 */
[----:B------:R-:W-:-:S02]  /*5050*/  IADD3 R204, P3, R17, R200, RZ ;  /* 0x000000c811cc7210 */ /* 0x000fc40007f7e0ff */
[----:B------:R-:W-:Y:S01]  /*5060*/  IADD3.X R131, R161, R8, R131, P6, !PT ;  /* 0x00000008a1837210 */ /* 0x000fe200037fe483 */
[----:B------:R-:W-:Y:S01]  /*5070*/  FFMA R215, R132, R16, R205 ;  /* 0x0000001084d77223 */ /* 0x000fe200000000cd */
[----:B------:R-:W-:Y:S01]  /*5080*/  IADD3 R206, P6, R202, R158, RZ ;  /* 0x0000009ecace7210 */ /* 0x000fe20007fde0ff */
[----:B------:R-:W-:Y:S01]  /*5090*/  IMAD.X R205, R19, 0x1, R201, P3 ;  /* 0x0000000113cd7824 */ /* 0x000fe200018e06c9 */
[----:B------:R-:W-:Y:S02]  /*50a0*/  ISETP.GT.AND P3, PT, R12, 0x59, P2 ;  /* 0x000000590c00780c */ /* 0x000fe40001764270 */
[----:B------:R-:W-:Y:S02]  /*50b0*/  IADD3.X R207, R159, R18, R203, P6, !PT ;  /* 0x000000129fcf7210 */ /* 0x000fe400037fe4cb */
[----:B------:R0:W-:Y:S09]  /*50c0*/  @P5 STG.E desc[UR14][R204.64], R215 ;  /* 0x000000d7cc005986 */ /* 0x0001f2000c10190e */
[----:B------:R-:W-:Y:S05]  /*50d0*/  @!P3 BRA `(.L_x_112) ;  /* 0x000000000004b947 */ /* 0x000fea0003800000 */
[----:B------:R0:W5:Y:S02]  /*50e0*/  LDG.E.LTC128B R214, desc[UR14][R210.64] ;  /* 0x0000000ed2d67981 */ /* 0x000164000c1e1920 */
.L_x_112:
[----:B------:R-:W-:Y:S05]  /*50f0*/  BSYNC B1 ;  /* 0x0000000000017941 */ /* 0x000fea0003800000 */
.L_x_111:
[----:B------:R-:W-:-:S04]  /*5100*/  IMAD.WIDE.U32 R202, R11, R158, R206 ;  /* 0x0000009e0bca7225 */ /* 0x000fc800078e00ce */
[----:B-----5:R-:W-:Y:S01]  /*5110*/  FMUL R132, R214, R15 ;  /* 0x0000000fd6847220 */ /* 0x020fe20000400000 */
[----:B------:R-:W-:Y:S01]  /*5120*/  BSSY B1, `(.L_x_113) ;  /* 0x0000012000017945 */ /* 0x000fe20003800000 */
[----:B------:R-:W-:Y:S01]  /*5130*/  IMAD.WIDE.U32 R130, R5, UR8, R130 ;  /* 0x0000000805827c25 */ /* 0x000fe2000f8e0082 */
[----:B0-----:R-:W-:-:S03]  /*5140*/  IADD3 R210, P5, R160, R202, RZ ;  /* 0x000000caa0d27210 */ /* 0x001fc60007fbe0ff */
[----:B------:R-:W-:Y:S01]  /*5150*/  FFMA R215, R133, R16, R132 ;  /* 0x0000001085d77223 */ /* 0x000fe20000000084 */
[----:B------:R-:W-:Y:S01]  /*5160*/  IMAD.IADD R131, R9, 0x1, R131 ;  /* 0x0000000109837824 */ /* 0x000fe200078e0283 */
[----:B------:R-:W-:Y:S02]  /*5170*/  IADD3.X R211, R161, R8, R203, P5, !PT ;  /* 0x00000008a1d37210 */ /* 0x000fe40002ffe4cb */
[----:B------:R-:W-:Y:S01]  /*5180*/  LEA R202, P5, R130, UR10, 0x2 ;  /* 0x0000000a82ca7c11 */ /* 0x000fe2000f8a10ff */
[----:B------:R-:W-:-:S03]  /*5190*/  IMAD.WIDE.U32 R210, R5, UR8, R210 ;  /* 0x0000000805d27c25 */ /* 0x000fc6000f8e00d2 */
        /* <DEDUP_REMOVED lines=10> */
.L_x_114:
[----:B------:R-:W-:Y:S05]  /*5240*/  BSYNC B1 ;  /* 0x0000000000017941 */ /* 0x000fea0003800000 */
.L_x_113:
[----:B-----5:R-:W-:Y:S01]  /*5250*/  FMUL R211, R214, R15 ;  /* 0x0000000fd6d37220 */ /* 0x020fe20000400000 */
[----:B------:R-:W-:Y:S01]  /*5260*/  ISETP.GT.AND P3, PT, R12, 0x59, P1 ;  /* 0x000000590c00780c */ /* 0x000fe20000f64270 */
[----:B------:R-:W-:Y:S02]  /*5270*/  BSSY B1, `(.L_x_115) ;  /* 0x0000005000017945 */ /* 0x000fe40003800000 */
[----:B------:R-:W-:-:S05]  /*5280*/  FFMA R211, R134, R16, R211 ;  /* 0x0000001086d37223 */ /* 0x000fca00000000d3 */
[----:B------:R0:W-:Y:S05]  /*5290*/  @P5 STG.E desc[UR14][R204.64+0x20], R211 ;  /* 0x000020d3cc005986 */ /* 0x0001ea000c10190e */
[----:B------:R-:W-:Y:S05]  /*52a0*/  @!P3 BRA `(.L_x_116) ;  /* 0x000000000004b947 */ /* 0x000fea0003800000 */
[----:B------:R0:W5:Y:S02]  /*52b0*/  LDG.E.LTC128B R214, desc[UR14][R132.64+0x20] ;  /* 0x0000200e84d67981 */ /* 0x000164000c1e1920 */
.L_x_116:
[----:B------:R-:W-:Y:S05]  /*52c0*/  BSYNC B1 ;  /* 0x0000000000017941 */ /* 0x000fea0003800000 */
.L_x_115:
[----:B-----5:R-:W-:Y:S01]  /*52d0*/  FMUL R134, R214, R15 ;  /* 0x0000000fd6867220 */ /* 0x020fe20000400000 */
[C---:B------:R-:W-:Y:S01]  /*52e0*/  IMAD.WIDE.U32 R212, R158.reuse, 0x7, R212 ;  /* 0x000000079ed47825 */ /* 0x040fe200078e00d4 */
[----:B------:R-:W-:Y:S03]  /*52f0*/  BSSY B1, `(.L_x_117) ;  /* 0x000000f000017945 */ /* 0x000fe60003800000 */
[----:B0-----:R-:W-:Y:S01]  /*5300*/  FFMA R211, R135, R16, R134 ;  /* 0x0000001087d37223 */ /* 0x001fe20000000086 */
[----:B------:R-:W-:-:S04]  /*5310*/  IMAD.WIDE.U32 R208, R158, 0x7, R208 ;  /* 0x000000079ed07825 */ /* 0x000fc800078e00d0 */
[----:B------:R0:W-:Y:S01]  /*5320*/  @P3 STG.E desc[UR14][R130.64+0x20], R211 ;  /* 0x000020d382003986 */ /* 0x0001e2000c10190e */
[----:B------:R-:W-:Y:S01]  /*5330*/  IADD3 R216, P3, R212, R158, RZ ;  /* 0x0000009ed4d87210 */ /* 0x000fe20007f7e0ff */
[----:B------:R-:W-:Y:S01]  /*5340*/  IMAD.IADD R212, R18, 0x1, R209 ;  /* 0x0000000112d47824 */ /* 0x000fe200078e02d1 */
[----:B------:R-:W-:Y:S01]  /*5350*/  IADD3 R135, P5, R156, R208, RZ ;  /* 0x000000d09c877210 */ /* 0x000fe20007fbe0ff */
[----:B------:R-:W-:Y:S01]  /*5360*/  IMAD.MOV.U32 R218, RZ, RZ, R214 ;  /* 0x000000ffffda7224 */ /* 0x000fe200078e00d6 */
[----:B------:R-:W-:Y:S02]  /*5370*/  IADD3.X R217, R159, R18, R213, P3, !PT ;  /* 0x000000129fd97210 */ /* 0x000fe40001ffe4d5 */
[----:B------:R-:W-:Y:S01]  /*5380*/  ISETP.GT.AND P3, PT, R12, 0x60, P2 ;  /* 0x000000600c00780c */ /* 0x000fe20001764270 */
[----:B------:R-:W-:Y:S01]  /*5390*/  IMAD.X R210, R212, 0x1, R155, P5 ;  /* 0x00000001d4d27824 */ /* 0x000fe200028e069b */
[----:B------:R-:W-:-:S04]  /*53a0*/  LEA R134, P5, R135, UR10, 0x2 ;  /* 0x0000000a87867c11 */ /* 0x000fc8000f8a10ff */
[----:B------:R-:W-:-:S07]  /*53b0*/  LEA.HI.X R135, R135, UR11, R210, 0x2, P5 ;  /* 0x0000000b87877c11 */ /* 0x000fce000a8f14d2 */
[----:B0-----:R-:W-:Y:S05]  /*53c0*/  @!P3 BRA `(.L_x_118) ;  /* 0x000000000004b947 */ /* 0x001fea0003800000 */
[----:B------:R0:W5:Y:S02]  /*53d0*/  LDG.E.LTC128B R218, desc[UR14][R134.64] ;  /* 0x0000000e86da7981 */ /* 0x000164000c1e1920 */
.L_x_118:
[----:B------:R-:W-:Y:S05]  /*53e0*/  BSYNC B1 ;  /* 0x0000000000017941 */ /* 0x000fea0003800000 */
.L_x_117:
[-C--:B------:R-:W-:Y:S01]  /*53f0*/  IADD3 R210, P5, R208, R158.reuse, RZ ;  /* 0x0000009ed0d27210 */ /* 0x080fe20007fbe0ff */
[----:B0-----:R-:W-:Y:S01]  /*5400*/  IMAD.WIDE.U32 R134, R11, R158, R216 ;  /* 0x0000009e0b867225 */ /* 0x001fe200078e00d8 */
[----:B------:R-:W-:Y:S03]  /*5410*/  BSSY B1, `(.L_x_119) ;  /* 0x0000013000017945 */ /* 0x000fe60003800000 */
[----:B------:R-:W-:Y:S01]  /*5420*/  IMAD.X R211, R212, 0x1, R159, P5 ;  /* 0x00000001d4d37824 */ /* 0x000fe200028e069f */
[----:B------:R-:W-:Y:S01]  /*5430*/  IADD3 R208, P5, R210, R156, RZ ;  /* 0x0000009cd2d07210 */ /* 0x000fe20007fbe0ff */
[----:B------:R-:W-:Y:S01]  /*5440*/  IMAD.WIDE.U32 R206, R158, 0x7, R206 ;  /* 0x000000079ece7825 */ /* 0x000fe200078e00ce */
[----:B------:R-:W-:-:S03]  /*5450*/  IADD3 R134, P6, R160, R134, RZ ;  /* 0x00000086a0867210 */ /* 0x000fc60007fde0ff */
[----:B------:R-:W-:Y:S01]  /*5460*/  IMAD.X R209, R211, 0x1, R155, P5 ;  /* 0x00000001d3d17824 */ /* 0x000fe200028e069b */
[C---:B------:R-:W-:Y:S02]  /*5470*/  LEA R214, P5, R208.reuse, UR10, 0x2 ;  /* 0x0000000ad0d67c11 */ /* 0x040fe4000f8a10ff */
[----:B------:R-:W-:Y:S02]  /*5480*/  IADD3.X R135, R161, R8, R135, P6, !PT ;  /* 0x00000008a1877210 */ /* 0x000fe400037fe487 */
[----:B------:R-:W-:Y:S01]  /*5490*/  LEA.HI.X R215, R208, UR11, R209, 0x2, P5 ;  /* 0x0000000bd0d77c11 */ /* 0x000fe2000a8f14d1 */
[----:B-----5:R-:W-:Y:S01]  /*54a0*/  FMUL R209, R218, R15 ;  /* 0x0000000fdad17220 */ /* 0x020fe20000400000 */
[----:B------:R-:W-:Y:S02]  /*54b0*/  IADD3 R208, P5, R17, R204, RZ ;  /* 0x000000cc11d07210 */ /* 0x000fe40007fbe0ff */
[----:B------:R-:W-:Y:S01]  /*54c0*/  IADD3 R212, P6, R206, R158, RZ ;  /* 0x0000009eced47210 */ /* 0x000fe20007fde0ff */
[----:B------:R-:W-:-:S02]  /*54d0*/  FFMA R219, R136, R16, R209 ;  /* 0x0000001088db7223 */ /* 0x000fc400000000d1 */
[----:B------:R-:W-:Y:S01]  /*54e0*/  IMAD.X R209, R19, 0x1, R205, P5 ;  /* 0x0000000113d17824 */ /* 0x000fe200028e06cd */
[----:B------:R-:W-:Y:S02]  /*54f0*/  ISETP.GT.AND P5, PT, R12, 0x61, P2 ;  /* 0x000000610c00780c */ /* 0x000fe400017a4270 */
[----:B------:R-:W-:Y:S02]  /*5500*/  IADD3.X R213, R159, R18, R207, P6, !PT ;  /* 0x000000129fd57210 */ /* 0x000fe400037fe4cf */
[----:B------:R0:W-:Y:S09]  /*5510*/  @P3 STG.E desc[UR14][R208.64], R219 ;  /* 0x000000dbd0003986 */ /* 0x0001f2000c10190e */
[----:B------:R-:W-:Y:S05]  /*5520*/  @!P5 BRA `(.L_x_120) ;  /* 0x000000000004d947 */ /* 0x000fea0003800000 */
[----:B------:R0:W5:Y:S02]  /*5530*/  LDG.E.LTC128B R218, desc[UR14][R214.64] ;  /* 0x0000000ed6da7981 */ /* 0x000164000c1e1920 */
.L_x_120:
[----:B------:R-:W-:Y:S05]  /*5540*/  BSYNC B1 ;  /* 0x0000000000017941 */ /* 0x000fea0003800000 */
.L_x_119:
        /* <DEDUP_REMOVED lines=20> */
.L_x_122:
[----:B------:R-:W-:Y:S05]  /*5690*/  BSYNC B1 ;  /* 0x0000000000017941 */ /* 0x000fea0003800000 */
.L_x_121:
[----:B-----5:R-:W-:Y:S01]  /*56a0*/  FMUL R215, R218, R15 ;  /* 0x0000000fdad77220 */ /* 0x020fe20000400000 */
[----:B------:R-:W-:Y:S01]  /*56b0*/  ISETP.GT.AND P5, PT, R12, 0x61, P1 ;  /* 0x000000610c00780c */ /* 0x000fe20000fa4270 */
[----:B------:R-:W-:Y:S02]  /*56c0*/  BSSY B1, `(.L_x_123) ;  /* 0x0000005000017945 */ /* 0x000fe40003800000 */
[----:B------:R-:W-:-:S05]  /*56d0*/  FFMA R215, R138, R16, R215 ;  /* 0x000000108ad77223 */ /* 0x000fca00000000d7 */
[----:B------:R0:W-:Y:S05]  /*56e0*/  @P3 STG.E desc[UR14][R208.64+0x20], R215 ;  /* 0x000020d7d0003986 */ /* 0x0001ea000c10190e */
[----:B------:R-:W-:Y:S05]  /*56f0*/  @!P5 BRA `(.L_x_124) ;  /* 0x000000000004d947 */ /* 0x000fea0003800000 */
[----:B------:R0:W5:Y:S02]  /*5700*/  LDG.E.LTC128B R218, desc[UR14][R136.64+0x20] ;  /* 0x0000200e88da7981 */ /* 0x000164000c1e1920 */
.L_x_124:
[----:B------:R-:W-:Y:S05]  /*5710*/  BSYNC B1 ;  /* 0x0000000000017941 */ /* 0x000fea0003800000 */
.L_x_123:
[----:B------:R-:W-:-:S04]  /*5720*/  IMAD.WIDE.U32 R216, R158, 0x7, R216 ;  /* 0x000000079ed87825 */ /* 0x000fc800078e00d8 */
[----:B-----5:R-:W-:Y:S01]  /*5730*/  FMUL R138, R218, R15 ;  /* 0x0000000fda8a7220 */ /* 0x020fe20000400000 */
[----:B------:R-:W-:Y:S01]  /*5740*/  BSSY B1, `(.L_x_125) ;  /* 0x000000f000017945 */ /* 0x000fe20003800000 */
[----:B------:R-:W-:Y:S01]  /*5750*/  IMAD.WIDE.U32 R210, R158, 0x7, R210 ;  /* 0x000000079ed27825 */ /* 0x000fe200078e00d2 */
[----:B------:R-:W-:-:S03]  /*5760*/  IADD3 R220, P3, R216, R158, RZ ;  /* 0x0000009ed8dc7210 */ /* 0x000fc60007f7e0ff */
[----:B0-----:R-:W-:Y:S01]  /*5770*/  FFMA R215, R139, R16, R138 ;  /* 0x000000108bd77223 */ /* 0x001fe2000000008a */
[----:B------:R-:W-:Y:S01]  /*5780*/  IMAD.MOV.U32 R222, RZ, RZ, R218 ;  /* 0x000000ffffde7224 */ /* 0x000fe200078e00da */
[----:B------:R-:W-:Y:S01]  /*5790*/  IADD3.X R221, R159, R18, R217, P3, !PT ;  /* 0x000000129fdd7210 */ /* 0x000fe20001ffe4d9 */
[----:B------:R-:W-:Y:S01]  /*57a0*/  IMAD.IADD R217, R18, 0x1, R211 ;  /* 0x0000000112d97824 */ /* 0x000fe200078e02d3 */
[----:B------:R-:W-:Y:S01]  /*57b0*/  ISETP.GT.AND P3, PT, R12, 0x68, P2 ;  /* 0x000000680c00780c */ /* 0x000fe20001764270 */
[----:B------:R0:W-:Y:S01]  /*57c0*/  @P5 STG.E desc[UR14][R134.64+0x20], R215 ;  /* 0x000020d786005986 */ /* 0x0001e2000c10190e */
[----:B------:R-:W-:-:S05]  /*57d0*/  IADD3 R139, P5, R156, R210, RZ ;  /* 0x000000d29c8b7210 */ /* 0x000fca0007fbe0ff */
[----:B------:R-:W-:Y:S01]  /*57e0*/  IMAD.X R214, R217, 0x1, R155, P5 ;  /* 0x00000001d9d67824 */ /* 0x000fe200028e069b */
[----:B------:R-:W-:-:S04]  /*57f0*/  LEA R138, P5, R139, UR10, 0x2 ;  /* 0x0000000a8b8a7c11 */ /* 0x000fc8000f8a10ff */
[----:B------:R-:W-:Y:S01]  /*5800*/  LEA.HI.X R139, R139, UR11, R214, 0x2, P5 ;  /* 0x0000000b8b8b7c11 */ /* 0x000fe2000a8f14d6 */
[----:B0-----:R-:W-:Y:S08]  /*5810*/  @!P3 BRA `(.L_x_126) ;  /* 0x000000000004b947 */ /* 0x001ff00003800000 */
[----:B------:R0:W5:Y:S02]  /*5820*/  LDG.E.LTC128B R222, desc[UR14][R138.64] ;  /* 0x0000000e8ade7981 */ /* 0x000164000c1e1920 */
.L_x_126:
[----:B------:R-:W-:Y:S05]  /*5830*/  BSYNC B1 ;  /* 0x0000000000017941 */ /* 0x000fea0003800000 */
.L_x_125:
[-C--:B0-----:R-:W-:Y:S01]  /*5840*/  IMAD.WIDE.U32 R138, R11, R158.reuse, R220 ;  /* 0x0000009e0b8a7225 */ /* 0x081fe200078e00dc */
[----:B------:R-:W-:-:S03]  /*5850*/  IADD3 R216, P5, R210, R158, RZ ;  /* 0x0000009ed2d87210 */ /* 0x000fc60007fbe0ff */
[----:B-----5:R-:W-:Y:S01]  /*5860*/  FMUL R211, R222, R15 ;  /* 0x0000000fded37220 */ /* 0x020fe20000400000 */
[----:B------:R-:W-:Y:S01]  /*5870*/  BSSY B1, `(.L_x_127) ;  /* 0x0000012000017945 */ /* 0x000fe20003800000 */
[----:B------:R-:W-:Y:S01]  /*5880*/  IMAD.WIDE.U32 R212, R158, 0x7, R212 ;  /* 0x000000079ed47825 */ /* 0x000fe200078e00d4 */
[----:B------:R-:W-:-:S03]  /*5890*/  IADD3 R214, P6, R160, R138, RZ ;  /* 0x0000008aa0d67210 */ /* 0x000fc60007fde0ff */
[----:B------:R-:W-:Y:S01]  /*58a0*/  FFMA R219, R140, R16, R211 ;  /* 0x000000108cdb7223 */ /* 0x000fe200000000d3 */
[----:B------:R-:W-:Y:S01]  /*58b0*/  IMAD.X R217, R217, 0x1, R159, P5 ;  /* 0x00000001d9d97824 */ /* 0x000fe200028e069f */
[----:B------:R-:W-:Y:S02]  /*58c0*/  IADD3.X R215, R161, R8, R139, P6, !PT ;  /* 0x00000008a1d77210 */ /* 0x000fe400037fe48b */
[----:B------:R-:W-:Y:S02]  /*58d0*/  IADD3 R139, P5, R216, R156, RZ ;  /* 0x0000009cd88b7210 */ /* 0x000fe40007fbe0ff */
[----:B------:R-:W-:-:S03]  /*58e0*/  IADD3 R212, P6, R212, R158, RZ ;  /* 0x0000009ed4d47210 */ /* 0x000fc60007fde0ff */
[----:B------:R-:W-:Y:S01]  /*58f0*/  IMAD.X R210, R217, 0x1, R155, P5 ;  /* 0x00000001d9d27824 */ /* 0x000fe200028e069b */
[----:B------:R-:W-:Y:S02]  /*5900*/  LEA R138, P5, R139, UR10, 0x2 ;  /* 0x0000000a8b8a7c11 */ /* 0x000fe4000f8a10ff */
[----:B------:R-:W-:Y:S02]  /*5910*/  IADD3.X R213, R159, R18, R213, P6, !PT ;  /* 0x000000129fd57210 */ /* 0x000fe400037fe4d5 */
[----:B------:R-:W-:Y:S02]  /*5920*/  LEA.HI.X R139, R139, UR11, R210, 0x2, P5 ;  /* 0x0000000b8b8b7c11 */ /* 0x000fe4000a8f14d2 */
[----:B------:R-:W-:-:S05]  /*5930*/  IADD3 R210, P5, R17, R208, RZ ;  /* 0x000000d011d27210 */ /* 0x000fca0007fbe0ff */
[----:B------:R-:W-:Y:S01]  /*5940*/  IMAD.X R211, R19, 0x1, R209, P5 ;  /* 0x0000000113d37824 */ /* 0x000fe200028e06d1 */
[----:B------:R-:W-:-:S04]  /*5950*/  ISETP.GT.AND P5, PT, R12, 0x69, P2 ;  /* 0x000000690c00780c */ /* 0x000fc800017a4270 */
[----:B------:R0:W-:Y:S09]  /*5960*/  @P3 STG.E desc[UR14][R210.64], R219 ;  /* 0x000000dbd2003986 */ /* 0x0001f2000c10190e */
[----:B------:R-:W-:Y:S05]  /*5970*/  @!P5 BRA `(.L_x_128) ;  /* 0x000000000004d947 */ /* 0x000fea0003800000 */
[----:B------:R0:W5:Y:S02]  /*5980*/  LDG.E.LTC128B R222, desc[UR14][R138.64] ;  /* 0x0000000e8ade7981 */ /* 0x000164000c1e1920 */
.L_x_128:
[----:B------:R-:W-:Y:S05]  /*5990*/  BSYNC B1 ;  /* 0x0000000000017941 */ /* 0x000fea0003800000 */
.L_x_127:
[----:B0-----:R-:W-:Y:S01]  /*59a0*/  IMAD.WIDE.U32 R138, R11, R158, R212 ;  /* 0x0000009e0b8a7225 */ /* 0x001fe200078e00d4 */
[----:B------:R-:W-:Y:S03]  /*59b0*/  BSSY B1, `(.L_x_129) ;  /* 0x0000013000017945 */ /* 0x000fe60003800000 */
[----:B------:R-:W-:Y:S01]  /*59c0*/  IMAD.WIDE.U32 R214, R5, UR8, R214 ;  /* 0x0000000805d67c25 */ /* 0x000fe2000f8e00d6 */
[----:B------:R-:W-:-:S04]  /*59d0*/  IADD3 R218, P3, R160, R138, RZ ;  /* 0x0000008aa0da7210 */ /* 0x000fc80007f7e0ff */
[----:B------:R-:W-:Y:S01]  /*59e0*/  IADD3.X R219, R161, R8, R139, P3, !PT ;  /* 0x00000008a1db7210 */ /* 0x000fe20001ffe48b */
[----:B------:R-:W-:Y:S01]  /*59f0*/  IMAD.IADD R139, R9, 0x1, R215 ;  /* 0x00000001098b7824 */ /* 0x000fe200078e02d7 */
[----:B------:R-:W-:Y:S01]  /*5a00*/  LEA R138, P3, R214, UR10, 0x2 ;  /* 0x0000000ad68a7c11 */ /* 0x000fe2000f8610ff */
[----:B------:R-:W-:-:S03]  /*5a10*/  IMAD.WIDE.U32 R218, R5, UR8, R218 ;  /* 0x0000000805da7c25 */ /* 0x000fc6000f8e00da */
[----:B------:R-:W-:Y:S01]  /*5a20*/  LEA.HI.X R139, R214, UR11, R139, 0x2, P3 ;  /* 0x0000000bd68b7c11 */ /* 0x000fe200098f148b */
[----:B-----5:R-:W-:Y:S01]  /*5a30*/  FMUL R214, R222, R15 ;  /* 0x0000000fded67220 */ /* 0x020fe20000400000 */
[----:B------:R-:W-:Y:S01]  /*5a40*/  IADD3 R140, P3, R17, R134, RZ ;  /* 0x00000086118c7210 */ /* 0x000fe20007f7e0ff */
[----:B------:R-:W-:Y:S02]  /*5a50*/  IMAD.IADD R215, R9, 0x1, R219 ;  /* 0x0000000109d77824 */ /* 0x000fe400078e02db */
[----:B------:R-:W-:Y:S01]  /*5a60*/  FFMA R223, R141, R16, R214 ;  /* 0x000000108ddf7223 */ /* 0x000fe200000000d6 */
[----:B------:R-:W-:Y:S01]  /*5a70*/  LEA R214, P6, R218, UR10, 0x2 ;  /* 0x0000000adad67c11 */ /* 0x000fe2000f8c10ff */
[----:B------:R-:W-:Y:S01]  /*5a80*/  IMAD.X R141, R19, 0x1, R135, P3 ;  /* 0x00000001138d7824 */ /* 0x000fe200018e0687 */
[----:B------:R-:W-:Y:S02]  /*5a90*/  ISETP.GT.AND P3, PT, R12, 0x68, P1 ;  /* 0x000000680c00780c */ /* 0x000fe40000f64270 */
[----:B------:R-:W-:-:S02]  /*5aa0*/  LEA.HI.X R215, R218, UR11, R215, 0x2, P6 ;  /* 0x0000000bdad77c11 */ /* 0x000fc4000b0f14d7 */
[----:B------:R0:W-:Y:S09]  /*5ab0*/  @P5 STG.E desc[UR14][R140.64], R223 ;  /* 0x000000df8c005986 */ /* 0x0001f2000c10190e */
[----:B------:R-:W-:Y:S05]  /*5ac0*/  @!P3 BRA `(.L_x_130) ;  /* 0x000000000004b947 */ /* 0x000fea0003800000 */
[----:B------:R0:W5:Y:S02]  /*5ad0*/  LDG.E.LTC128B R222, desc[UR14][R138.64+0x20] ;  /* 0x0000200e8ade7981 */ /* 0x000164000c1e1920 */
.L_x_130:
[----:B------:R-:W-:Y:S05]  /*5ae0*/  BSYNC B1 ;  /* 0x0000000000017941 */ /* 0x000fea0003800000 */
.L_x_129:
[----:B-----5:R-:W-:Y:S01]  /*5af0*/  FMUL R219, R222, R15 ;  /* 0x0000000fdedb7220 */ /* 0x020fe20000400000 */
[----:B------:R-:W-:Y:S01]  /*5b00*/  ISETP.GT.AND P6, PT, R12, 0x69, P1 ;  /* 0x000000690c00780c */ /* 0x000fe20000fc4270 */
[----:B------:R-:W-:Y:S01]  /*5b10*/  BSSY B1, `(.L_x_131) ;  /* 0x0000006000017945 */ /* 0x000fe20003800000 */
[----:B------:R-:W-:-:S04]  /*5b20*/  IMAD.WIDE.U32 R216, R158, 0x7, R216 ;  /* 0x000000079ed87825 */ /* 0x000fc800078e00d8 */
[----:B------:R-:W-:-:S05]  /*5b30*/  FFMA R219, R142, R16, R219 ;  /* 0x000000108edb7223 */ /* 0x000fca00000000db */
[----:B------:R0:W-:Y:S02]  /*5b40*/  @P3 STG.E desc[UR14][R210.64+0x20], R219 ;  /* 0x000020dbd2003986 */ /* 0x0001e4000c10190e */
[----:B------:R-:W-:Y:S05]  /*5b50*/  @!P6 BRA `(.L_x_132) ;  /* 0x000000000004e947 */ /* 0x000fea0003800000 */
[----:B------:R0:W5:Y:S02]  /*5b60*/  LDG.E.LTC128B R222, desc[UR14][R214.64+0x20] ;  /* 0x0000200ed6de7981 */ /* 0x000164000c1e1920 */
.L_x_132:
[----:B------:R-:W-:Y:S05]  /*5b70*/  BSYNC B1 ;  /* 0x0000000000017941 */ /* 0x000fea0003800000 */
.L_x_131:
[----:B-----5:R-:W-:Y:S01]  /*5b80*/  FMUL R142, R222, R15 ;  /* 0x0000000fde8e7220 */ /* 0x020fe20000400000 */
[----:B------:R-:W-:Y:S01]  /*5b90*/  IMAD.IADD R217, R18, 0x1, R217 ;  /* 0x0000000112d97824 */ /* 0x000fe200078e02d9 */
[----:B------:R-:W-:Y:S01]  /*5ba0*/  IADD3 R218, P3, R216, R158, RZ ;  /* 0x0000009ed8da7210 */ /* 0x000fe20007f7e0ff */
[----:B------:R-:W-:Y:S01]  /*5bb0*/  BSSY B1, `(.L_x_133) ;  /* 0x000000b000017945 */ /* 0x000fe20003800000 */
[----:B0-----:R-:W-:Y:S01]  /*5bc0*/  FFMA R219, R143, R16, R142 ;  /* 0x000000108fdb7223 */ /* 0x001fe2000000008e */
[----:B------:R-:W-:Y:S01]  /*5bd0*/  IADD3 R143, P5, R156, R216, RZ ;  /* 0x000000d89c8f7210 */ /* 0x000fe20007fbe0ff */
[----:B------:R-:W-:-:S03]  /*5be0*/  IMAD.MOV.U32 R224, RZ, RZ, R222 ;  /* 0x000000ffffe07224 */ /* 0x000fc600078e00de */
[----:B------:R0:W-:Y:S01]  /*5bf0*/  @P6 STG.E desc[UR14][R140.64+0x20], R219 ;  /* 0x000020db8c006986 */ /* 0x0001e2000c10190e */
[----:B------:R-:W-:Y:S01]  /*5c00*/  ISETP.GT.AND P6, PT, R12, 0x70, P2 ;  /* 0x000000700c00780c */ /* 0x000fe200017c4270 */
[----:B------:R-:W-:Y:S01]  /*5c10*/  IMAD.X R216, R217, 0x1, R155, P5 ;  /* 0x00000001d9d87824 */ /* 0x000fe200028e069b */
[----:B------:R-:W-:-:S04]  /*5c20*/  LEA R142, P5, R143, UR10, 0x2 ;  /* 0x0000000a8f8e7c11 */ /* 0x000fc8000f8a10ff */
[----:B------:R-:W-:-:S07]  /*5c30*/  LEA.HI.X R143, R143, UR11, R216, 0x2, P5 ;  /* 0x0000000b8f8f7c11 */ /* 0x000fce000a8f14d8 */
[----:B0-----:R-:W-:Y:S05]  /*5c40*/  @!P6 BRA `(.L_x_134) ;  /* 0x000000000004e947 */ /* 0x001fea0003800000 */
[----:B------:R0:W5:Y:S02]  /*5c50*/  LDG.E.LTC128B R224, desc[UR14][R142.64] ;  /* 0x0000000e8ee07981 */ /* 0x000164000c1e1920 */
.L_x_134:
[----:B------:R-:W-:Y:S05]  /*5c60*/  BSYNC B1 ;  /* 0x0000000000017941 */ /* 0x000fea0003800000 */
.L_x_133:
[----:B------:R-:W-:Y:S01]  /*5c70*/  IMAD.X R219, R217, 0x1, R159, P3 ;  /* 0x00000001d9db7824 */ /* 0x000fe200018e069f */
[----:B0-----:R-:W-:Y:S01]  /*5c80*/  IADD3 R143, P3, R218, R156, RZ ;  /* 0x0000009cda8f7210 */ /* 0x001fe20007f7e0ff */
[----:B-----5:R-:W-:Y:S01]  /*5c90*/  FMUL R217, R224, R15 ;  /* 0x0000000fe0d97220 */ /* 0x020fe20000400000 */
[----:B------:R-:W-:Y:S01]  /*5ca0*/  IMAD.WIDE.U32 R220, R158, 0x7, R220 ;  /* 0x000000079edc7825 */ /* 0x000fe200078e00dc */
[----:B------:R-:W-:Y:S03]  /*5cb0*/  BSSY B1, `(.L_x_135) ;  /* 0x000000d000017945 */ /* 0x000fe60003800000 */
[----:B------:R-:W-:Y:S01]  /*5cc0*/  FFMA R223, R144, R16, R217 ;  /* 0x0000001090df7223 */ /* 0x000fe200000000d9 */
[----:B------:R-:W-:Y:S01]  /*5cd0*/  IMAD.X R216, R219, 0x1, R155, P3 ;  /* 0x00000001dbd87824 */ /* 0x000fe200018e069b */
[----:B------:R-:W-:Y:S02]  /*5ce0*/  LEA R142, P3, R143, UR10, 0x2 ;  /* 0x0000000a8f8e7c11 */ /* 0x000fe4000f8610ff */
[----:B------:R-:W-:-:S02]  /*5cf0*/  IADD3 R220, P5, R220, R158, RZ ;  /* 0x0000009edcdc7210 */ /* 0x000fc40007fbe0ff */
[----:B------:R-:W-:Y:S02]  /*5d00*/  LEA.HI.X R143, R143, UR11, R216, 0x2, P3 ;  /* 0x0000000b8f8f7c11 */ /* 0x000fe400098f14d8 */
[----:B------:R-:W-:Y:S02]  /*5d10*/  IADD3 R216, P3, R17, R210, RZ ;  /* 0x000000d211d87210 */ /* 0x000fe40007f7e0ff */
[----:B------:R-:W-:-:S03]  /*5d20*/  IADD3.X R221, R159, R18, R221, P5, !PT ;  /* 0x000000129fdd7210 */ /* 0x000fc60002ffe4dd */
[----:B------:R-:W-:Y:S01]  /*5d30*/  IMAD.X R217, R19, 0x1, R211, P3 ;  /* 0x0000000113d97824 */ /* 0x000fe200018e06d3 */
[----:B------:R-:W-:-:S04]  /*5d40*/  ISETP.GT.AND P3, PT, R12, 0x71, P2 ;  /* 0x000000710c00780c */ /* 0x000fc80001764270 */
[----:B------:R0:W-:Y:S09]  /*5d50*/  @P6 STG.E desc[UR14][R216.64], R223 ;  /* 0x000000dfd8006986 */ /* 0x0001f2000c10190e */
[----:B------:R-:W-:Y:S05]  /*5d60*/  @!P3 BRA `(.L_x_136) ;  /* 0x000000000004b947 */ /* 0x000fea0003800000 */
[----:B------:R0:W5:Y:S02]  /*5d70*/  LDG.E.LTC128B R224, desc[UR14][R142.64] ;  /* 0x0000000e8ee07981 */ /* 0x000164000c1e1920 */
.L_x_136:
[----:B------:R-:W-:Y:S05]  /*5d80*/  BSYNC B1 ;  /* 0x0000000000017941 */ /* 0x000fea0003800000 */
.L_x_135:
[----:B0-----:R-:W-:Y:S01]  /*5d90*/  IMAD.WIDE.U32 R142, R11, R158, R220 ;  /* 0x0000009e0b8e7225 */ /* 0x001fe200078e00dc */
[----:B------:R-:W-:Y:S02]  /*5da0*/  BSSY B1, `(.L_x_137) ;  /* 0x000000f000017945 */ /* 0x000fe40003800000 */
[----:B------:R-:W-:-:S04]  /*5db0*/  IADD3 R222, P5, R160, R142, RZ ;  /* 0x0000008ea0de7210 */ /* 0x000fc80007fbe0ff */
[----:B------:R-:W-:-:S03]  /*5dc0*/  IADD3.X R223, R161, R8, R143, P5, !PT ;  /* 0x00000008a1df7210 */ /* 0x000fc60002ffe48f */
[----:B------:R-:W-:-:S04]  /*5dd0*/  IMAD.WIDE.U32 R222, R5, UR8, R222 ;  /* 0x0000000805de7c25 */ /* 0x000fc8000f8e00de */
[----:B------:R-:W-:Y:S01]  /*5de0*/  IMAD.IADD R143, R9, 0x1, R223 ;  /* 0x00000001098f7824 */ /* 0x000fe200078e02df */
[----:B------:R-:W-:-:S04]  /*5df0*/  LEA R142, P5, R222, UR10, 0x2 ;  /* 0x0000000ade8e7c11 */ /* 0x000fc8000f8a10ff */
[----:B------:R-:W-:Y:S01]  /*5e00*/  LEA.HI.X R143, R222, UR11, R143, 0x2, P5 ;  /* 0x0000000bde8f7c11 */ /* 0x000fe2000a8f148f */
[----:B-----5:R-:W-:Y:S01]  /*5e10*/  FMUL R222, R224, R15 ;  /* 0x0000000fe0de7220 */ /* 0x020fe20000400000 */
[----:B------:R-:W-:-:S03]  /*5e20*/  IADD3 R144, P5, R17, R140, RZ ;  /* 0x0000008c11907210 */ /* 0x000fc60007fbe0ff */
[----:B------:R-:W-:Y:S02]  /*5e30*/  FFMA R223, R145, R16, R222 ;  /* 0x0000001091df7223 */ /* 0x000fe400000000de */
[----:B------:R-:W-:Y:S01]  /*5e40*/  IMAD.X R145, R19, 0x1, R141, P5 ;  /* 0x0000000113917824 */ /* 0x000fe200028e068d */
[----:B------:R-:W-:-:S04]  /*5e50*/  ISETP.GT.AND P5, PT, R12, 0x70, P1 ;  /* 0x000000700c00780c */ /* 0x000fc80000fa4270 */
[----:B------:R0:W-:Y:S09]  /*5e60*/  @P3 STG.E desc[UR14][R144.64], R223 ;  /* 0x000000df90003986 */ /* 0x0001f2000c10190e */
[----:B------:R-:W-:Y:S05]  /*5e70*/  @!P5 BRA `(.L_x_138) ;  /* 0x000000000004d947 */ /* 0x000fea0003800000 */
[----:B------:R0:W5:Y:S02]  /*5e80*/  LDG.E.LTC128B R224, desc[UR14][R142.64+0x20] ;  /* 0x0000200e8ee07981 */ /* 0x000164000c1e1920 */
.L_x_138:
[----:B------:R-:W-:Y:S05]  /*5e90*/  BSYNC B1 ;  /* 0x0000000000017941 */ /* 0x000fea0003800000 */
.L_x_137:
[----:B------:R-:W-:-:S04]  /*5ea0*/  IMAD.WIDE.U32 R212, R158, 0x7, R212 ;  /* 0x000000079ed47825 */ /* 0x000fc800078e00d4 */
[----:B0----5:R-:W-:Y:S01]  /*5eb0*/  FMUL R223, R224, R15 ;  /* 0x0000000fe0df7220 */ /* 0x021fe20000400000 */
[----:B------:R-:W-:Y:S01]  /*5ec0*/  BSSY B1, `(.L_x_139) ;  /* 0x000001b000017945 */ /* 0x000fe20003800000 */
[----:B------:R-:W-:Y:S01]  /*5ed0*/  IMAD.WIDE.U32 R220, R158, 0x7, R220 ;  /* 0x000000079edc7825 */ /* 0x000fe200078e00dc */
[----:B------:R-:W-:-:S03]  /*5ee0*/  IADD3 R222, P3, R212, R158, RZ ;  /* 0x0000009ed4de7210 */ /* 0x000fc60007f7e0ff */
[----:B------:R-:W-:Y:S01]  /*5ef0*/  FFMA R225, R146, R16, R223 ;  /* 0x0000001092e17223 */ /* 0x000fe200000000df */
[C---:B------:R-:W-:Y:S02]  /*5f00*/  IADD3.X R223, R159.reuse, R18, R213, P3, !PT ;  /* 0x000000129fdf7210 */ /* 0x040fe40001ffe4d5 */
[----:B------:R-:W-:Y:S02]  /*5f10*/  IADD3 R220, P3, R220, R158, RZ ;  /* 0x0000009edcdc7210 */ /* 0x000fe40007f7e0ff */
[----:B------:R0:W-:Y:S01]  /*5f20*/  @P5 STG.E desc[UR14][R216.64+0x20], R225 ;  /* 0x000020e1d8005986 */ /* 0x0001e2000c10190e */
[----:B------:R-:W-:Y:S01]  /*5f30*/  IMAD.WIDE.U32 R212, R158, 0x7, R222 ;  /* 0x000000079ed47825 */ /* 0x000fe200078e00de */
[----:B------:R-:W-:-:S03]  /*5f40*/  IADD3.X R221, R159, R18, R221, P3, !PT ;  /* 0x000000129fdd7210 */ /* 0x000fc60001ffe4dd */
[-C--:B------:R-:W-:Y:S01]  /*5f50*/  IMAD.WIDE.U32 R222, R11, R158.reuse, R222 ;  /* 0x0000009e0bde7225 */ /* 0x080fe200078e00de */
[----:B------:R-:W-:-:S03]  /*5f60*/  IADD3 R212, P3, R212, R158, RZ ;  /* 0x0000009ed4d47210 */ /* 0x000fc60007f7e0ff */
[----:B------:R-:W-:Y:S01]  /*5f70*/  IMAD.WIDE.U32 R220, R11, R158, R220 ;  /* 0x0000009e0bdc7225 */ /* 0x000fe200078e00dc */
[----:B------:R-:W-:Y:S02]  /*5f80*/  IADD3.X R213, R159, R18, R213, P3, !PT ;  /* 0x000000129fd57210 */ /* 0x000fe40001ffe4d5 */
[----:B------:R-:W-:Y:S01]  /*5f90*/  IADD3 R222, P3, R160, R222, RZ ;  /* 0x000000dea0de7210 */ /* 0x000fe20007f7e0ff */
[----:B------:R-:W-:-:S03]  /*5fa0*/  IMAD.WIDE.U32 R212, R11, R158, R212 ;  /* 0x0000009e0bd47225 */ /* 0x000fc600078e00d4 */
[----:B------:R-:W-:Y:S02]  /*5fb0*/  IADD3.X R223, R161, R8, R223, P3, !PT ;  /* 0x00000008a1df7210 */ /* 0x000fe40001ffe4df */
[C---:B------:R-:W-:Y:S02]  /*5fc0*/  IADD3 R220, P3, R160.reuse, R220, RZ ;  /* 0x000000dca0dc7210 */ /* 0x040fe40007f7e0ff */
[----:B------:R-:W-:Y:S01]  /*5fd0*/  IADD3 R160, P5, R160, R212, RZ ;  /* 0x000000d4a0a07210 */ /* 0x000fe20007fbe0ff */
[----:B------:R-:W-:Y:S01]  /*5fe0*/  IMAD.WIDE.U32 R222, R5, UR8, R222 ;  /* 0x0000000805de7c25 */ /* 0x000fe2000f8e00de */
[CC--:B------:R-:W-:Y:S02]  /*5ff0*/  IADD3.X R221, R161.reuse, R8.reuse, R221, P3, !PT ;  /* 0x00000008a1dd7210 */ /* 0x0c0fe40001ffe4dd */
[----:B------:R-:W-:Y:S01]  /*6000*/  IADD3.X R161, R161, R8, R213, P5, !PT ;  /* 0x00000008a1a17210 */ /* 0x000fe20002ffe4d5 */
[----:B------:R-:W-:Y:S01]  /*6010*/  IMAD.IADD R11, R9, 0x1, R223 ;  /* 0x00000001090b7824 */ /* 0x000fe200078e02df */
[----:B------:R-:W-:-:S04]  /*6020*/  LEA R212, P3, R222, UR10, 0x2 ;  /* 0x0000000aded47c11 */ /* 0x000fc8000f8610ff */
[----:B------:R-:W-:Y:S02]  /*6030*/  LEA.HI.X R213, R222, UR11, R11, 0x2, P3 ;  /* 0x0000000bded57c11 */ /* 0x000fe400098f140b */
[----:B------:R-:W-:-:S13]  /*6040*/  ISETP.GT.AND P3, PT, R12, 0x71, P1 ;  /* 0x000000710c00780c */ /* 0x000fda0000f64270 */
[----:B0-----:R-:W-:Y:S05]  /*6050*/  @!P3 BRA `(.L_x_140) ;  /* 0x000000000004b947 */ /* 0x001fea0003800000 */
[----:B------:R0:W5:Y:S02]  /*6060*/  LDG.E.LTC128B R224, desc[UR14][R212.64+0x20] ;  /* 0x0000200ed4e07981 */ /* 0x000164000c1e1920 */
.L_x_140:
[----:B------:R-:W-:Y:S05]  /*6070*/  BSYNC B1 ;  /* 0x0000000000017941 */ /* 0x000fea0003800000 */
.L_x_139:
[----:B------:R-:W-:-:S04]  /*6080*/  IMAD.WIDE.U32 R218, R158, 0x7, R218 ;  /* 0x000000079eda7825 */ /* 0x000fc800078e00da */
[----:B-----5:R-:W-:Y:S01]  /*6090*/  FMUL R8, R224, R15 ;  /* 0x0000000fe0087220 */ /* 0x020fe20000400000 */
[----:B------:R-:W-:Y:S01]  /*60a0*/  BSSY B1, `(.L_x_141) ;  /* 0x000000d000017945 */ /* 0x000fe20003800000 */
[----:B------:R-:W-:Y:S01]  /*60b0*/  IMAD.IADD R154, R18, 0x1, R219 ;  /* 0x00000001129a7824 */ /* 0x000fe200078e02db */
[----:B------:R-:W-:Y:S01]  /*60c0*/  IADD3 R158, P5, P6, R156, R158, R218 ;  /* 0x0000009e9c9e7210 */ /* 0x000fe20007ebe0da */
[----:B------:R-:W-:-:S03]  /*60d0*/  FFMA R11, R147, R16, R8 ;  /* 0x00000010930b7223 */ /* 0x000fc60000000008 */
[----:B------:R-:W-:Y:S02]  /*60e0*/  IADD3.X R159, R155, R159, R154, P5, P6 ;  /* 0x0000009f9b9f7210 */ /* 0x000fe40002fec49a */
        /* <DEDUP_REMOVED lines=8> */
.L_x_142:
[----:B------:R-:W-:Y:S05]  /*6170*/  BSYNC B1 ;  /* 0x0000000000017941 */ /* 0x000fea0003800000 */
.L_x_141:
[----:B0-----:R-:W-:Y:S01]  /*6180*/  IADD3 R146, P3, R17, R216, RZ ;  /* 0x000000d811927210 */ /* 0x001fe20007f7e0ff */
[----:B-----5:R-:W-:Y:S01]  /*6190*/  FMUL R11, R224, R15 ;  /* 0x0000000fe00b7220 */ /* 0x020fe20000400000 */
[----:B------:R-:W-:Y:S01]  /*61a0*/  ISETP.GT.AND P2, PT, R12, 0x79, P2 ;  /* 0x000000790c00780c */ /* 0x000fe20001744270 */
[----:B------:R-:W-:Y:S02]  /*61b0*/  BSSY B1, `(.L_x_143) ;  /* 0x0000008000017945 */ /* 0x000fe40003800000 */
[----:B------:R-:W-:Y:S01]  /*61c0*/  FFMA R11, R148, R16, R11 ;  /* 0x00000010940b7223 */ /* 0x000fe2000000000b */
[----:B------:R-:W-:Y:S01]  /*61d0*/  IMAD.X R147, R19, 0x1, R217, P3 ;  /* 0x0000000113937824 */ /* 0x000fe200018e06d9 */
[----:B------:R-:W-:-:S04]  /*61e0*/  LEA R154, P3, R158, UR10, 0x2 ;  /* 0x0000000a9e9a7c11 */ /* 0x000fc8000f8610ff */
[----:B------:R0:W-:Y:S01]  /*61f0*/  @P5 STG.E desc[UR14][R146.64], R11 ;  /* 0x0000000b92005986 */ /* 0x0001e2000c10190e */
[----:B------:R-:W-:-:S03]  /*6200*/  LEA.HI.X R155, R158, UR11, R159, 0x2, P3 ;  /* 0x0000000b9e9b7c11 */ /* 0x000fc600098f149f */
[----:B------:R-:W-:Y:S05]  /*6210*/  @!P2 BRA `(.L_x_144) ;  /* 0x000000000004a947 */ /* 0x000fea0003800000 */
[----:B------:R0:W5:Y:S02]  /*6220*/  LDG.E.LTC128B R224, desc[UR14][R154.64] ;  /* 0x0000000e9ae07981 */ /* 0x000164000c1e1920 */
.L_x_144:
[----:B------:R-:W-:Y:S05]  /*6230*/  BSYNC B1 ;  /* 0x0000000000017941 */ /* 0x000fea0003800000 */
.L_x_143:
[----:B------:R-:W-:Y:S01]  /*6240*/  IADD3 R18, P3, R17, R144, RZ ;  /* 0x0000009011127210 */ /* 0x000fe20007f7e0ff */
[----:B-----5:R-:W-:Y:S01]  /*6250*/  FMUL R8, R224, R15 ;  /* 0x0000000fe0087220 */ /* 0x020fe20000400000 */
[----:B------:R-:W-:Y:S01]  /*6260*/  IMAD.WIDE.U32 R220, R5, UR8, R220 ;  /* 0x0000000805dc7c25 */ /* 0x000fe2000f8e00dc */
[----:B------:R-:W-:Y:S03]  /*6270*/  BSSY B1, `(.L_x_145) ;  /* 0x000000b000017945 */ /* 0x000fe60003800000 */
[----:B------:R-:W-:Y:S01]  /*6280*/  FFMA R17, R149, R16, R8 ;  /* 0x0000001095117223 */ /* 0x000fe20000000008 */
[----:B------:R-:W-:Y:S01]  /*6290*/  IMAD.X R19, R19, 0x1, R145, P3 ;  /* 0x0000000113137824 */ /* 0x000fe200018e0691 */
[----:B------:R-:W-:Y:S01]  /*62a0*/  ISETP.GT.AND P3, PT, R12, 0x78, P1 ;  /* 0x000000780c00780c */ /* 0x000fe20000f64270 */
[----:B0-----:R-:W-:Y:S01]  /*62b0*/  IMAD.IADD R11, R9, 0x1, R221 ;  /* 0x00000001090b7824 */ /* 0x001fe200078e02dd */
[C---:B------:R-:W-:Y:S01]  /*62c0*/  LEA R148, P5, R220.reuse, UR10, 0x2 ;  /* 0x0000000adc947c11 */ /* 0x040fe2000f8a10ff */
[----:B------:R-:W-:Y:S01]  /*62d0*/  IMAD.WIDE.U32 R160, R5, UR8, R160 ;  /* 0x0000000805a07c25 */ /* 0x000fe2000f8e00a0 */
[----:B------:R0:W-:Y:S02]  /*62e0*/  @P2 STG.E desc[UR14][R18.64], R17 ;  /* 0x0000001112002986 */ /* 0x0001e4000c10190e */
[----:B------:R-:W-:-:S07]  /*62f0*/  LEA.HI.X R149, R220, UR11, R11, 0x2, P5 ;  /* 0x0000000bdc957c11 */ /* 0x000fce000a8f140b */
[----:B------:R-:W-:Y:S05]  /*6300*/  @!P3 BRA `(.L_x_146) ;  /* 0x000000000004b947 */ /* 0x000fea0003800000 */
[----:B------:R0:W5:Y:S02]  /*6310*/  LDG.E.LTC128B R224, desc[UR14][R148.64+0x20] ;  /* 0x0000200e94e07981 */ /* 0x000164000c1e1920 */
.L_x_146:
[----:B------:R-:W-:Y:S05]  /*6320*/  BSYNC B1 ;  /* 0x0000000000017941 */ /* 0x000fea0003800000 */
.L_x_145:
[----:B-----5:R-:W-:Y:S01]  /*6330*/  FMUL R5, R224, R15 ;  /* 0x0000000fe0057220 */ /* 0x020fe20000400000 */
[----:B------:R-:W-:Y:S01]  /*6340*/  ISETP.GT.AND P2, PT, R12, 0x79, P1 ;  /* 0x000000790c00780c */ /* 0x000fe20000f44270 */
[----:B------:R-:W-:Y:S01]  /*6350*/  IMAD.IADD R9, R9, 0x1, R161 ;  /* 0x0000000109097824 */ /* 0x000fe200078e02a1 */
[----:B------:R-:W-:Y:S01]  /*6360*/  LEA R8, P5, R160, UR10, 0x2 ;  /* 0x0000000aa0087c11 */ /* 0x000fe2000f8a10ff */
[----:B------:R-:W-:Y:S01]  /*6370*/  FFMA R5, R150, R16, R5 ;  /* 0x0000001096057223 */ /* 0x000fe20000000005 */
[----:B------:R-:W-:Y:S01]  /*6380*/  BSSY B1, `(.L_x_147) ;  /* 0x0000006000017945 */ /* 0x000fe20003800000 */
[----:B------:R-:W-:Y:S02]  /*6390*/  ISETP.GT.AND P1, PT, R13, 0x80, PT ;  /* 0x000000800d00780c */ /* 0x000fe40003f24270 */
[----:B------:R-:W-:Y:S01]  /*63a0*/  LEA.HI.X R9, R160, UR11, R9, 0x2, P5 ;  /* 0x0000000ba0097c11 */ /* 0x000fe2000a8f1409 */
[----:B------:R0:W-:Y:S05]  /*63b0*/  @P3 STG.E desc[UR14][R146.64+0x20], R5 ;  /* 0x0000200592003986 */ /* 0x0001ea000c10190e */
[----:B------:R-:W-:Y:S05]  /*63c0*/  @!P2 BRA `(.L_x_148) ;  /* 0x000000000004a947 */ /* 0x000fea0003800000 */
[----:B------:R0:W5:Y:S02]  /*63d0*/  LDG.E.LTC128B R224, desc[UR14][R8.64+0x20] ;  /* 0x0000200e08e07981 */ /* 0x000164000c1e1920 */
.L_x_148:
[----:B------:R-:W-:Y:S05]  /*63e0*/  BSYNC B1 ;  /* 0x0000000000017941 */ /* 0x000fea0003800000 */
.L_x_147:
[----:B-----5:R-:W-:Y:S01]  /*63f0*/  FMUL R150, R224, R15 ;  /* 0x0000000fe0967220 */ /* 0x020fe20000400000 */
[----:B------:R-:W-:Y:S01]  /*6400*/  ISETP.GT.AND P3, PT, R12, RZ, P1 ;  /* 0x000000ff0c00720c */ /* 0x000fe20000f64270 */
[----:B------:R-:W-:Y:S02]  /*6410*/  BSSY B1, `(.L_x_149) ;  /* 0x0000005000017945 */ /* 0x000fe40003800000 */
[----:B------:R-:W-:-:S05]  /*6420*/  FFMA R151, R151, R16, R150 ;  /* 0x0000001097977223 */ /* 0x000fca0000000096 */
[----:B------:R0:W-:Y:S05]  /*6430*/  @P2 STG.E desc[UR14][R18.64+0x20], R151 ;  /* 0x0000209712002986 */ /* 0x0001ea000c10190e */
[----:B------:R-:W-:Y:S05]  /*6440*/  @!P3 BRA `(.L_x_150) ;  /* 0x000000000004b947 */ /* 0x000fea0003800000 */
[----:B------:R0:W5:Y:S02]  /*6450*/  LDG.E.LTC128B R224, desc[UR14][R20.64+0x200] ;  /* 0x0002000e14e07981 */ /* 0x000164000c1e1920 */
.L_x_150:
[----:B------:R-:W-:Y:S05]  /*6460*/  BSYNC B1 ;  /* 0x0000000000017941 */ /* 0x000fea0003800000 */
.L_x_149:
[----:B0----5:R-:W-:Y:S01]  /*6470*/  FMUL R5, R224, R15 ;  /* 0x0000000fe0057220 */ /* 0x021fe20000400000 */
[----:B------:R-:W-:Y:S01]  /*6480*/  ISETP.GT.AND P5, PT, R12, 0x1, P1 ;  /* 0x000000010c00780c */ /* 0x000fe20000fa4270 */
[----:B------:R-:W-:Y:S01]  /*6490*/  BSSY B1, `(.L_x_151) ;  /* 0x0000006000017945 */ /* 0x000fe20003800000 */
[----:B------:R-:W-:Y:S01]  /*64a0*/  ISETP.GT.AND P2, PT, R13, 0x88, PT ;  /* 0x000000880d00780c */ /* 0x000fe20003f44270 */
[----:B------:R-:W-:-:S05]  /*64b0*/  FFMA R5, R24, R16, R5 ;  /* 0x0000001018057223 */ /* 0x000fca0000000005 */
[----:B------:R0:W-:Y:S05]  /*64c0*/  @P3 STG.E desc[UR14][R152.64+0x200], R5 ;  /* 0x0002000598003986 */ /* 0x0001ea000c10190e */
[----:B------:R-:W-:Y:S05]  /*64d0*/  @!P5 BRA `(.L_x_152) ;  /* 0x000000000004d947 */ /* 0x000fea0003800000 */
[----:B------:R0:W5:Y:S02]  /*64e0*/  LDG.E.LTC128B R224, desc[UR14][R88.64+0x200] ;  /* 0x0002000e58e07981 */ /* 0x000164000c1e1920 */
.L_x_152:
[----:B------:R-:W-:Y:S05]  /*64f0*/  BSYNC B1 ;  /* 0x0000000000017941 */ /* 0x000fea0003800000 */
.L_x_151:
[----:B-----5:R-:W-:Y:S01]  /*6500*/  FMUL R24, R224, R15 ;  /* 0x0000000fe0187220 */ /* 0x020fe20000400000 */
[----:B------:R-:W-:Y:S01]  /*6510*/  ISETP.GT.AND P3, PT, R12, RZ, P2 ;  /* 0x000000ff0c00720c */ /* 0x000fe20001764270 */
[----:B------:R-:W-:Y:S02]  /*6520*/  BSSY B1, `(.L_x_153) ;  /* 0x0000005000017945 */ /* 0x000fe40003800000 */
[----:B------:R-:W-:-:S05]  /*6530*/  FFMA R25, R25, R16, R24 ;  /* 0x0000001019197223 */ /* 0x000fca0000000018 */
[----:B------:R0:W-:Y:S05]  /*6540*/  @P5 STG.E desc[UR14][R22.64+0x200], R25 ;  /* 0x0002001916005986 */ /* 0x0001ea000c10190e */
[----:B------:R-:W-:Y:S05]  /*6550*/  @!P3 BRA `(.L_x_154) ;  /* 0x000000000004b947 */ /* 0x000fea0003800000 */
[----:B------:R0:W5:Y:S02]  /*6560*/  LDG.E.LTC128B R224, desc[UR14][R20.64+0x220] ;  /* 0x0002200e14e07981 */ /* 0x000164000c1e1920 */
.L_x_154:
[----:B------:R-:W-:Y:S05]  /*6570*/  BSYNC B1 ;  /* 0x0000000000017941 */ /* 0x000fea0003800000 */
.L_x_153:
[----:B0----5:R-:W-:Y:S01]  /*6580*/  FMUL R5, R224, R15 ;  /* 0x0000000fe0057220 */ /* 0x021fe20000400000 */
[----:B------:R-:W-:Y:S01]  /*6590*/  ISETP.GT.AND P5, PT, R12, 0x1, P2 ;  /* 0x000000010c00780c */ /* 0x000fe200017a4270 */
[----:B------:R-:W-:Y:S02]  /*65a0*/  BSSY B1, `(.L_x_155) ;  /* 0x0000005000017945 */ /* 0x000fe40003800000 */
[----:B------:R-:W-:-:S05]  /*65b0*/  FFMA R5, R26, R16, R5 ;  /* 0x000000101a057223 */ /* 0x000fca0000000005 */
[----:B------:R0:W-:Y:S05]  /*65c0*/  @P3 STG.E desc[UR14][R152.64+0x220], R5 ;  /* 0x0002200598003986 */ /* 0x0001ea000c10190e */
[----:B------:R-:W-:Y:S05]  /*65d0*/  @!P5 BRA `(.L_x_156) ;  /* 0x000000000004d947 */ /* 0x000fea0003800000 */
[----:B------:R0:W5:Y:S02]  /*65e0*/  LDG.E.LTC128B R224, desc[UR14][R88.64+0x220] ;  /* 0x0002200e58e07981 */ /* 0x000164000c1e1920 */
.L_x_156:
[----:B------:R-:W-:Y:S05]  /*65f0*/  BSYNC B1 ;  /* 0x0000000000017941 */ /* 0x000fea0003800000 */
.L_x_155:
[----:B-----5:R-:W-:Y:S01]  /*6600*/  FMUL R20, R224, R15 ;  /* 0x0000000fe0147220 */ /* 0x020fe20000400000 */
[----:B------:R-:W-:Y:S01]  /*6610*/  ISETP.GT.AND P3, PT, R12, 0x8, P1 ;  /* 0x000000080c00780c */ /* 0x000fe20000f64270 */
[----:B------:R-:W-:Y:S02]  /*6620*/  BSSY B1, `(.L_x_157) ;  /* 0x0000005000017945 */ /* 0x000fe40003800000 */
[----:B------:R-:W-:-:S05]  /*6630*/  FFMA R27, R27, R16, R20 ;  /* 0x000000101b1b7223 */ /* 0x000fca0000000014 */
[----:B------:R0:W-:Y:S05]  /*6640*/  @P5 STG.E desc[UR14][R22.64+0x220], R27 ;  /* 0x0002201b16005986 */ /* 0x0001ea000c10190e */
[----:B------:R-:W-:Y:S05]  /*6650*/  @!P3 BRA `(.L_x_158) ;  /* 0x000000000004b947 */ /* 0x000fea0003800000 */
[----:B------:R0:W5:Y:S02]  /*6660*/  LDG.E.LTC128B R224, desc[UR14][R162.64+0x200] ;  /* 0x0002000ea2e07981 */ /* 0x000164000c1e1920 */
.L_x_158:
[----:B------:R-:W-:Y:S05]  /*6670*/  BSYNC B1 ;  /* 0x0000000000017941 */ /* 0x000fea0003800000 */
.L_x_157:
[----:B0----5:R-:W-:Y:S01]  /*6680*/  FMUL R5, R224, R15 ;  /* 0x0000000fe0057220 */ /* 0x021fe20000400000 */
[----:B------:R-:W-:Y:S01]  /*6690*/  ISETP.GT.AND P5, PT, R12, 0x9, P1 ;  /* 0x000000090c00780c */ /* 0x000fe20000fa4270 */
[----:B------:R-:W-:Y:S02]  /*66a0*/  BSSY B1, `(.L_x_159) ;  /* 0x0000005000017945 */ /* 0x000fe40003800000 */
[----:B------:R-:W-:-:S05]  /*66b0*/  FFMA R5, R28, R16, R5 ;  /* 0x000000101c057223 */ /* 0x000fca0000000005 */
[----:B------:R0:W-:Y:S05]  /*66c0*/  @P3 STG.E desc[UR14][R164.64+0x200], R5 ;  /* 0x00020005a4003986 */ /* 0x0001ea000c10190e */
[----:B------:R-:W-:Y:S05]  /*66d0*/  @!P5 BRA `(.L_x_160) ;  /* 0x000000000004d947 */ /* 0x000fea0003800000 */
[----:B------:R0:W5:Y:S02]  /*66e0*/  LDG.E.LTC128B R224, desc[UR14][R92.64+0x200] ;  /* 0x0002000e5ce07981 */ /* 0x000164000c1e1920 */
.L_x_160:
[----:B------:R-:W-:Y:S05]  /*66f0*/  BSYNC B1 ;  /* 0x0000000000017941 */ /* 0x000fea0003800000 */
.L_x_159:
[----:B-----5:R-:W-:Y:S01]  /*6700*/  FMUL R20, R224, R15 ;  /* 0x0000000fe0147220 */ /* 0x020fe20000400000 */
[----:B------:R-:W-:Y:S01]  /*6710*/  ISETP.GT.AND P3, PT, R12, 0x8, P2 ;  /* 0x000000080c00780c */ /* 0x000fe20001764270 */
[----:B------:R-:W-:Y:S02]  /*6720*/  BSSY B1, `(.L_x_161) ;  /* 0x0000005000017945 */ /* 0x000fe40003800000 */
[----:B------:R-:W-:-:S05]  /*6730*/  FFMA R29, R29, R16, R20 ;  /* 0x000000101d1d7223 */ /* 0x000fca0000000014 */
[----:B------:R0:W-:Y:S05]  /*6740*/  @P5 STG.E desc[UR14][R90.64+0x200], R29 ;  /* 0x0002001d5a005986 */ /* 0x0001ea000c10190e */
[----:B------:R-:W-:Y:S05]  /*6750*/  @!P3 BRA `(.L_x_162) ;  /* 0x000000000004b947 */ /* 0x000fea0003800000 */
[----:B------:R0:W5:Y:S02]  /*6760*/  LDG.E.LTC128B R224, desc[UR14][R162.64+0x220] ;  /* 0x0002200ea2e07981 */ /* 0x000164000c1e1920 */
.L_x_162:
[----:B------:R-:W-:Y:S05]  /*6770*/  BSYNC B1 ;  /* 0x0000000000017941 */ /* 0x000fea0003800000 */
.L_x_161:
[----:B0----5:R-:W-:Y:S01]  /*6780*/  FMUL R5, R224, R15 ;  /* 0x0000000fe0057220 */ /* 0x021fe20000400000 */
[----:B------:R-:W-:Y:S01]  /*6790*/  ISETP.GT.AND P5, PT, R12, 0x9, P2 ;  /* 0x000000090c00780c */ /* 0x000fe200017a4270 */
[----:B------:R-:W-:Y:S02]  /*67a0*/  BSSY B1, `(.L_x_163) ;  /* 0x0000005000017945 */ /* 0x000fe40003800000 */
[----:B------:R-:W-:-:S05]  /*67b0*/  FFMA R5, R30, R16, R5 ;  /* 0x000000101e057223 */ /* 0x000fca0000000005 */
[----:B------:R0:W-:Y:S05]  /*67c0*/  @P3 STG.E desc[UR14][R164.64+0x220], R5 ;  /* 0x00022005a4003986 */ /* 0x0001ea000c10190e */
[----:B------:R-:W-:Y:S05]  /*67d0*/  @!P5 BRA `(.L_x_164) ;  /* 0x000000000004d947 */ /* 0x000fea0003800000 */
[----:B------:R0:W5:Y:S02]  /*67e0*/  LDG.E.LTC128B R224, desc[UR14][R92.64+0x220] ;  /* 0x0002200e5ce07981 */ /* 0x000164000c1e1920 */
.L_x_164:
[----:B------:R-:W-:Y:S05]  /*67f0*/  BSYNC B1 ;  /* 0x0000000000017941 */ /* 0x000fea0003800000 */
.L_x_163:
[----:B-----5:R-:W-:Y:S01]  /*6800*/  FMUL R20, R224, R15 ;  /* 0x0000000fe0147220 */ /* 0x020fe20000400000 */
[----:B------:R-:W-:Y:S01]  /*6810*/  ISETP.GT.AND P3, PT, R12, 0x10, P1 ;  /* 0x000000100c00780c */ /* 0x000fe20000f64270 */
[----:B------:R-:W-:Y:S02]  /*6820*/  BSSY B1, `(.L_x_165) ;  /* 0x0000005000017945 */ /* 0x000fe40003800000 */
[----:B------:R-:W-:-:S05]  /*6830*/  FFMA R31, R31, R16, R20 ;  /* 0x000000101f1f7223 */ /* 0x000fca0000000014 */
[----:B------:R0:W-:Y:S05]  /*6840*/  @P5 STG.E desc[UR14][R90.64+0x220], R31 ;  /* 0x0002201f5a005986 */ /* 0x0001ea000c10190e */
[----:B------:R-:W-:Y:S05]  /*6850*/  @!P3 BRA `(.L_x_166) ;  /* 0x000000000004b947 */ /* 0x000fea0003800000 */
[----:B------:R0:W5:Y:S02]  /*6860*/  LDG.E.LTC128B R224, desc[UR14][R166.64+0x200] ;  /* 0x0002000ea6e07981 */ /* 0x000164000c1e1920 */
.L_x_166:
[----:B------:R-:W-:Y:S05]  /*6870*/  BSYNC B1 ;  /* 0x0000000000017941 */ /* 0x000fea0003800000 */
.L_x_165:
[----:B0----5:R-:W-:Y:S01]  /*6880*/  FMUL R5, R224, R15 ;  /* 0x0000000fe0057220 */ /* 0x021fe20000400000 */
[----:B------:R-:W-:Y:S01]  /*6890*/  ISETP.GT.AND P5, PT, R12, 0x11, P1 ;  /* 0x000000110c00780c */ /* 0x000fe20000fa4270 */
[----:B------:R-:W-:Y:S02]  /*68a0*/  BSSY B1, `(.L_x_167) ;  /* 0x0000005000017945 */ /* 0x000fe40003800000 */
[----:B------:R-:W-:-:S05]  /*68b0*/  FFMA R5, R32, R16, R5 ;  /* 0x0000001020057223 */ /* 0x000fca0000000005 */
[----:B------:R0:W-:Y:S05]  /*68c0*/  @P3 STG.E desc[UR14][R168.64+0x200], R5 ;  /* 0x00020005a8003986 */ /* 0x0001ea000c10190e */
[----:B------:R-:W-:Y:S05]  /*68d0*/  @!P5 BRA `(.L_x_168) ;  /* 0x000000000004d947 */ /* 0x000fea0003800000 */
[----:B------:R0:W5:Y:S02]  /*68e0*/  LDG.E.LTC128B R224, desc[UR14][R96.64+0x200] ;  /* 0x0002000e60e07981 */ /* 0x000164000c1e1920 */
.L_x_168:
[----:B------:R-:W-:Y:S05]  /*68f0*/  BSYNC B1 ;  /* 0x0000000000017941 */ /* 0x000fea0003800000 */
.L_x_167:
[----:B-----5:R-:W-:Y:S01]  /*6900*/  FMUL R20, R224, R15 ;  /* 0x0000000fe0147220 */ /* 0x020fe20000400000 */
[----:B------:R-:W-:Y:S01]  /*6910*/  ISETP.GT.AND P3, PT, R12, 0x10, P2 ;  /* 0x000000100c00780c */ /* 0x000fe20001764270 */
[----:B------:R-:W-:Y:S02]  /*6920*/  BSSY B1, `(.L_x_169) ;  /* 0x0000005000017945 */ /* 0x000fe40003800000 */
[----:B------:R-:W-:-:S05]  /*6930*/  FFMA R33, R33, R16, R20 ;  /* 0x0000001021217223 */ /* 0x000fca0000000014 */
[----:B------:R0:W-:Y:S05]  /*6940*/  @P5 STG.E desc[UR14][R94.64+0x200], R33 ;  /* 0x000200215e005986 */ /* 0x0001ea000c10190e */
[----:B------:R-:W-:Y:S05]  /*6950*/  @!P3 BRA `(.L_x_170) ;  /* 0x000000000004b947 */ /* 0x000fea0003800000 */
[----:B------:R0:W5:Y:S02]  /*6960*/  LDG.E.LTC128B R224, desc[UR14][R166.64+0x220] ;  /* 0x0002200ea6e07981 */ /* 0x000164000c1e1920 */
.L_x_170:
[----:B------:R-:W-:Y:S05]  /*6970*/  BSYNC B1 ;  /* 0x0000000000017941 */ /* 0x000fea0003800000 */
.L_x_169:
[----:B0----5:R-:W-:Y:S01]  /*6980*/  FMUL R5, R224, R15 ;  /* 0x0000000fe0057220 */ /* 0x021fe20000400000 */
[----:B------:R-:W-:Y:S01]  /*6990*/  ISETP.GT.AND P5, PT, R12, 0x11, P2 ;  /* 0x000000110c00780c */ /* 0x000fe200017a4270 */
[----:B------:R-:W-:Y:S02]  /*69a0*/  BSSY B1, `(.L_x_171) ;  /* 0x0000005000017945 */ /* 0x000fe40003800000 */
[----:B------:R-:W-:-:S05]  /*69b0*/  FFMA R5, R34, R16, R5 ;  /* 0x0000001022057223 */ /* 0x000fca0000000005 */
[----:B------:R0:W-:Y:S05]  /*69c0*/  @P3 STG.E desc[UR14][R168.64+0x220], R5 ;  /* 0x00022005a8003986 */ /* 0x0001ea000c10190e */
[----:B------:R-:W-:Y:S05]  /*69d0*/  @!P5 BRA `(.L_x_172) ;  /* 0x000000000004d947 */ /* 0x000fea0003800000 */
[----:B------:R0:W5:Y:S02]  /*69e0*/  LDG.E.LTC128B R224, desc[UR14][R96.64+0x220] ;  /* 0x0002200e60e07981 */ /* 0x000164000c1e1920 */
.L_x_172:
[----:B------:R-:W-:Y:S05]  /*69f0*/  BSYNC B1 ;  /* 0x0000000000017941 */ /* 0x000fea0003800000 */
.L_x_171:
[----:B-----5:R-:W-:Y:S01]  /*6a00*/  FMUL R20, R224, R15 ;  /* 0x0000000fe0147220 */ /* 0x020fe20000400000 */
[----:B------:R-:W-:Y:S01]  /*6a10*/  ISETP.GT.AND P3, PT, R12, 0x18, P1 ;  /* 0x000000180c00780c */ /* 0x000fe20000f64270 */
[----:B------:R-:W-:Y:S02]  /*6a20*/  BSSY B1, `(.L_x_173) ;  /* 0x0000005000017945 */ /* 0x000fe40003800000 */
[----:B------:R-:W-:-:S05]  /*6a30*/  FFMA R35, R35, R16, R20 ;  /* 0x0000001023237223 */ /* 0x000fca0000000014 */
[----:B------:R0:W-:Y:S05]  /*6a40*/  @P5 STG.E desc[UR14][R94.64+0x220], R35 ;  /* 0x000220235e005986 */ /* 0x0001ea000c10190e */
[----:B------:R-:W-:Y:S05]  /*6a50*/  @!P3 BRA `(.L_x_174) ;  /* 0x000000000004b947 */ /* 0x000fea0003800000 */
[----:B------:R0:W5:Y:S02]  /*6a60*/  LDG.E.LTC128B R224, desc[UR14][R98.64+0x200] ;  /* 0x0002000e62e07981 */ /* 0x000164000c1e1920 */
.L_x_174:
[----:B------:R-:W-:Y:S05]  /*6a70*/  BSYNC B1 ;  /* 0x0000000000017941 */ /* 0x000fea0003800000 */
.L_x_173:
[----:B0----5:R-:W-:Y:S01]  /*6a80*/  FMUL R5, R224, R15 ;  /* 0x0000000fe0057220 */ /* 0x021fe20000400000 */
[----:B------:R-:W-:Y:S01]  /*6a90*/  ISETP.GT.AND P5, PT, R12, 0x19, P1 ;  /* 0x000000190c00780c */ /* 0x000fe20000fa4270 */
[----:B------:R-:W-:Y:S02]  /*6aa0*/  BSSY B1, `(.L_x_175) ;  /* 0x0000005000017945 */ /* 0x000fe40003800000 */
[----:B------:R-:W-:-:S05]  /*6ab0*/  FFMA R5, R36, R16, R5 ;  /* 0x0000001024057223 */ /* 0x000fca0000000005 */
[----:B------:R0:W-:Y:S05]  /*6ac0*/  @P3 STG.E desc[UR14][R172.64+0x200], R5 ;  /* 0x00020005ac003986 */ /* 0x0001ea000c10190e */
[----:B------:R-:W-:Y:S05]  /*6ad0*/  @!P5 BRA `(.L_x_176) ;  /* 0x000000000004d947 */ /* 0x000fea0003800000 */
[----:B------:R0:W5:Y:S02]  /*6ae0*/  LDG.E.LTC128B R224, desc[UR14][R100.64+0x200] ;  /* 0x0002000e64e07981 */ /* 0x000164000c1e1920 */
.L_x_176:
[----:B------:R-:W-:Y:S05]  /*6af0*/  BSYNC B1 ;  /* 0x0000000000017941 */ /* 0x000fea0003800000 */
.L_x_175:
[----:B-----5:R-:W-:Y:S01]  /*6b00*/  FMUL R20, R224, R15 ;  /* 0x0000000fe0147220 */ /* 0x020fe20000400000 */
[----:B------:R-:W-:Y:S01]  /*6b10*/  ISETP.GT.AND P3, PT, R12, 0x18, P2 ;  /* 0x000000180c00780c */ /* 0x000fe20001764270 */
[----:B------:R-:W-:Y:S02]  /*6b20*/  BSSY B1, `(.L_x_177) ;  /* 0x0000005000017945 */ /* 0x000fe40003800000 */
[----:B------:R-:W-:-:S05]  /*6b30*/  FFMA R37, R37, R16, R20 ;  /* 0x0000001025257223 */ /* 0x000fca0000000014 */
[----:B------:R0:W-:Y:S05]  /*6b40*/  @P5 STG.E desc[UR14][R170.64+0x200], R37 ;  /* 0x00020025aa005986 */ /* 0x0001ea000c10190e */
[----:B------:R-:W-:Y:S05]  /*6b50*/  @!P3 BRA `(.L_x_178) ;  /* 0x000000000004b947 */ /* 0x000fea0003800000 */
[----:B------:R0:W5:Y:S02]  /*6b60*/  LDG.E.LTC128B R224, desc[UR14][R98.64+0x220] ;  /* 0x0002200e62e07981 */ /* 0x000164000c1e1920 */
.L_x_178:
[----:B------:R-:W-:Y:S05]  /*6b70*/  BSYNC B1 ;  /* 0x0000000000017941 */ /* 0x000fea0003800000 */
.L_x_177:
[----:B0----5:R-:W-:Y:S01]  /*6b80*/  FMUL R5, R224, R15 ;  /* 0x0000000fe0057220 */ /* 0x021fe20000400000 */
[----:B------:R-:W-:Y:S01]  /*6b90*/  ISETP.GT.AND P5, PT, R12, 0x19, P2 ;  /* 0x000000190c00780c */ /* 0x000fe200017a4270 */
[----:B------:R-:W-:Y:S02]  /*6ba0*/  BSSY B1, `(.L_x_179) ;  /* 0x0000005000017945 */ /* 0x000fe40003800000 */
[----:B------:R-:W-:-:S05]  /*6bb0*/  FFMA R5, R38, R16, R5 ;  /* 0x0000001026057223 */ /* 0x000fca0000000005 */
[----:B------:R0:W-:Y:S05]  /*6bc0*/  @P3 STG.E desc[UR14][R172.64+0x220], R5 ;  /* 0x00022005ac003986 */ /* 0x0001ea000c10190e */
[----:B------:R-:W-:Y:S05]  /*6bd0*/  @!P5 BRA `(.L_x_180) ;  /* 0x000000000004d947 */ /* 0x000fea0003800000 */
[----:B------:R0:W5:Y:S02]  /*6be0*/  LDG.E.LTC128B R224, desc[UR14][R100.64+0x220] ;  /* 0x0002200e64e07981 */ /* 0x000164000c1e1920 */
.L_x_180:
[----:B------:R-:W-:Y:S05]  /*6bf0*/  BSYNC B1 ;  /* 0x0000000000017941 */ /* 0x000fea0003800000 */
.L_x_179:
[----:B-----5:R-:W-:Y:S01]  /*6c00*/  FMUL R20, R224, R15 ;  /* 0x0000000fe0147220 */ /* 0x020fe20000400000 */
[----:B------:R-:W-:Y:S01]  /*6c10*/  ISETP.GT.AND P3, PT, R12, 0x20, P1 ;  /* 0x000000200c00780c */ /* 0x000fe20000f64270 */
[----:B------:R-:W-:Y:S02]  /*6c20*/  BSSY B1, `(.L_x_181) ;  /* 0x0000005000017945 */ /* 0x000fe40003800000 */
[----:B------:R-:W-:-:S05]  /*6c30*/  FFMA R39, R39, R16, R20 ;  /* 0x0000001027277223 */ /* 0x000fca0000000014 */
[----:B------:R0:W-:Y:S05]  /*6c40*/  @P5 STG.E desc[UR14][R170.64+0x220], R39 ;  /* 0x00022027aa005986 */ /* 0x0001ea000c10190e */
[----:B------:R-:W-:Y:S05]  /*6c50*/  @!P3 BRA `(.L_x_182) ;  /* 0x000000000004b947 */ /* 0x000fea0003800000 */
[----:B------:R0:W5:Y:S02]  /*6c60*/  LDG.E.LTC128B R224, desc[UR14][R174.64+0x200] ;  /* 0x0002000eaee07981 */ /* 0x000164000c1e1920 */
.L_x_182:
[----:B------:R-:W-:Y:S05]  /*6c70*/  BSYNC B1 ;  /* 0x0000000000017941 */ /* 0x000fea0003800000 */
.L_x_181:
[----:B0----5:R-:W-:Y:S01]  /*6c80*/  FMUL R5, R224, R15 ;  /* 0x0000000fe0057220 */ /* 0x021fe20000400000 */
[----:B------:R-:W-:Y:S01]  /*6c90*/  ISETP.GT.AND P5, PT, R12, 0x21, P1 ;  /* 0x000000210c00780c */ /* 0x000fe20000fa4270 */
[----:B------:R-:W-:Y:S02]  /*6ca0*/  BSSY B1, `(.L_x_183) ;  /* 0x0000005000017945 */ /* 0x000fe40003800000 */
[----:B------:R-:W-:-:S05]  /*6cb0*/  FFMA R5, R40, R16, R5 ;  /* 0x0000001028057223 */ /* 0x000fca0000000005 */
[----:B------:R0:W-:Y:S05]  /*6cc0*/  @P3 STG.E desc[UR14][R176.64+0x200], R5 ;  /* 0x00020005b0003986 */ /* 0x0001ea000c10190e */
[----:B------:R-:W-:Y:S05]  /*6cd0*/  @!P5 BRA `(.L_x_184) ;  /* 0x000000000004d947 */ /* 0x000fea0003800000 */
[----:B------:R0:W5:Y:S02]  /*6ce0*/  LDG.E.LTC128B R224, desc[UR14][R104.64+0x200] ;  /* 0x0002000e68e07981 */ /* 0x000164000c1e1920 */
.L_x_184:
[----:B------:R-:W-:Y:S05]  /*6cf0*/  BSYNC B1 ;  /* 0x0000000000017941 */ /* 0x000fea0003800000 */
.L_x_183:
[----:B-----5:R-:W-:Y:S01]  /*6d00*/  FMUL R20, R224, R15 ;  /* 0x0000000fe0147220 */ /* 0x020fe20000400000 */
[----:B------:R-:W-:Y:S01]  /*6d10*/  ISETP.GT.AND P3, PT, R12, 0x20, P2 ;  /* 0x000000200c00780c */ /* 0x000fe20001764270 */
[----:B------:R-:W-:Y:S02]  /*6d20*/  BSSY B1, `(.L_x_185) ;  /* 0x0000005000017945 */ /* 0x000fe40003800000 */
[----:B------:R-:W-:-:S05]  /*6d30*/  FFMA R41, R41, R16, R20 ;  /* 0x0000001029297223 */ /* 0x000fca0000000014 */
[----:B------:R0:W-:Y:S05]  /*6d40*/  @P5 STG.E desc[UR14][R102.64+0x200], R41 ;  /* 0x0002002966005986 */ /* 0x0001ea000c10190e */
[----:B------:R-:W-:Y:S05]  /*6d50*/  @!P3 BRA `(.L_x_186) ;  /* 0x000000000004b947 */ /* 0x000fea0003800000 */
[----:B------:R0:W5:Y:S02]  /*6d60*/  LDG.E.LTC128B R224, desc[UR14][R174.64+0x220] ;  /* 0x0002200eaee07981 */ /* 0x000164000c1e1920 */
.L_x_186:
[----:B------:R-:W-:Y:S05]  /*6d70*/  BSYNC B1 ;  /* 0x0000000000017941 */ /* 0x000fea0003800000 */
.L_x_185:
[----:B0----5:R-:W-:Y:S01]  /*6d80*/  FMUL R5, R224, R15 ;  /* 0x0000000fe0057220 */ /* 0x021fe20000400000 */
[----:B------:R-:W-:Y:S01]  /*6d90*/  ISETP.GT.AND P5, PT, R12, 0x21, P2 ;  /* 0x000000210c00780c */ /* 0x000fe200017a4270 */
[----:B------:R-:W-:Y:S02]  /*6da0*/  BSSY B1, `(.L_x_187) ;  /* 0x0000005000017945 */ /* 0x000fe40003800000 */
[----:B------:R-:W-:-:S05]  /*6db0*/  FFMA R5, R42, R16, R5 ;  /* 0x000000102a057223 */ /* 0x000fca0000000005 */
[----:B------:R0:W-:Y:S05]  /*6dc0*/  @P3 STG.E desc[UR14][R176.64+0x220], R5 ;  /* 0x00022005b0003986 */ /* 0x0001ea000c10190e */
[----:B------:R-:W-:Y:S05]  /*6dd0*/  @!P5 BRA `(.L_x_188) ;  /* 0x000000000004d947 */ /* 0x000fea0003800000 */
[----:B------:R0:W5:Y:S02]  /*6de0*/  LDG.E.LTC128B R224, desc[UR14][R104.64+0x220] ;  /* 0x0002200e68e07981 */ /* 0x000164000c1e1920 */
.L_x_188:
[----:B------:R-:W-:Y:S05]  /*6df0*/  BSYNC B1 ;  /* 0x0000000000017941 */ /* 0x000fea0003800000 */
.L_x_187:
[----:B-----5:R-:W-:Y:S01]  /*6e00*/  FMUL R20, R224, R15 ;  /* 0x0000000fe0147220 */ /* 0x020fe20000400000 */
[----:B------:R-:W-:Y:S01]  /*6e10*/  ISETP.GT.AND P3, PT, R12, 0x28, P1 ;  /* 0x000000280c00780c */ /* 0x000fe20000f64270 */
[----:B------:R-:W-:Y:S02]  /*6e20*/  BSSY B1, `(.L_x_189) ;  /* 0x0000005000017945 */ /* 0x000fe40003800000 */
[----:B------:R-:W-:-:S05]  /*6e30*/  FFMA R43, R43, R16, R20 ;  /* 0x000000102b2b7223 */ /* 0x000fca0000000014 */
[----:B------:R0:W-:Y:S05]  /*6e40*/  @P5 STG.E desc[UR14][R102.64+0x220], R43 ;  /* 0x0002202b66005986 */ /* 0x0001ea000c10190e */
[----:B------:R-:W-:Y:S05]  /*6e50*/  @!P3 BRA `(.L_x_190) ;  /* 0x000000000004b947 */ /* 0x000fea0003800000 */
[----:B------:R0:W5:Y:S02]  /*6e60*/  LDG.E.LTC128B R224, desc[UR14][R106.64+0x200] ;  /* 0x0002000e6ae07981 */ /* 0x000164000c1e1920 */
.L_x_190:
[----:B------:R-:W-:Y:S05]  /*6e70*/  BSYNC B1 ;  /* 0x0000000000017941 */ /* 0x000fea0003800000 */
.L_x_189:
[----:B0----5:R-:W-:Y:S01]  /*6e80*/  FMUL R5, R224, R15 ;  /* 0x0000000fe0057220 */ /* 0x021fe20000400000 */
[----:B------:R-:W-:Y:S01]  /*6e90*/  ISETP.GT.AND P5, PT, R12, 0x29, P1 ;  /* 0x000000290c00780c */ /* 0x000fe20000fa4270 */
[----:B------:R-:W-:Y:S02]  /*6ea0*/  BSSY B1, `(.L_x_191) ;  /* 0x0000005000017945 */ /* 0x000fe40003800000 */
[----:B------:R-:W-:-:S05]  /*6eb0*/  FFMA R5, R44, R16, R5 ;  /* 0x000000102c057223 */ /* 0x000fca0000000005 */
[----:B------:R0:W-:Y:S05]  /*6ec0*/  @P3 STG.E desc[UR14][R180.64+0x200], R5 ;  /* 0x00020005b4003986 */ /* 0x0001ea000c10190e */
[----:B------:R-:W-:Y:S05]  /*6ed0*/  @!P5 BRA `(.L_x_192) ;  /* 0x000000000004d947 */ /* 0x000fea0003800000 */
[----:B------:R0:W5:Y:S02]  /*6ee0*/  LDG.E.LTC128B R224, desc[UR14][R108.64+0x200] ;  /* 0x0002000e6ce07981 */ /* 0x000164000c1e1920 */
.L_x_192:
[----:B------:R-:W-:Y:S05]  /*6ef0*/  BSYNC B1 ;  /* 0x0000000000017941 */ /* 0x000fea0003800000 */
.L_x_191:
[----:B-----5:R-:W-:Y:S01]  /*6f00*/  FMUL R20, R224, R15 ;  /* 0x0000000fe0147220 */ /* 0x020fe20000400000 */
[----:B------:R-:W-:Y:S01]  /*6f10*/  ISETP.GT.AND P3, PT, R12, 0x28, P2 ;  /* 0x000000280c00780c */ /* 0x000fe20001764270 */
[----:B------:R-:W-:Y:S02]  /*6f20*/  BSSY B1, `(.L_x_193) ;  /* 0x0000005000017945 */ /* 0x000fe40003800000 */
[----:B------:R-:W-:-:S05]  /*6f30*/  FFMA R45, R45, R16, R20 ;  /* 0x000000102d2d7223 */ /* 0x000fca0000000014 */
[----:B------:R0:W-:Y:S05]  /*6f40*/  @P5 STG.E desc[UR14][R178.64+0x200], R45 ;  /* 0x0002002db2005986 */ /* 0x0001ea000c10190e */
[----:B------:R-:W-:Y:S05]  /*6f50*/  @!P3 BRA `(.L_x_194) ;  /* 0x000000000004b947 */ /* 0x000fea0003800000 */
[----:B------:R0:W5:Y:S02]  /*6f60*/  LDG.E.LTC128B R224, desc[UR14][R106.64+0x220] ;  /* 0x0002200e6ae07981 */ /* 0x000164000c1e1920 */
.L_x_194:
[----:B------:R-:W-:Y:S05]  /*6f70*/  BSYNC B1 ;  /* 0x0000000000017941 */ /* 0x000fea0003800000 */
.L_x_193:
[----:B0----5:R-:W-:Y:S01]  /*6f80*/  FMUL R5, R224, R15 ;  /* 0x0000000fe0057220 */ /* 0x021fe20000400000 */
[----:B------:R-:W-:Y:S01]  /*6f90*/  ISETP.GT.AND P5, PT, R12, 0x29, P2 ;  /* 0x000000290c00780c */ /* 0x000fe200017a4270 */
[----:B------:R-:W-:Y:S02]  /*6fa0*/  BSSY B1, `(.L_x_195) ;  /* 0x0000005000017945 */ /* 0x000fe40003800000 */
[----:B------:R-:W-:-:S05]  /*6fb0*/  FFMA R5, R46, R16, R5 ;  /* 0x000000102e057223 */ /* 0x000fca0000000005 */
[----:B------:R0:W-:Y:S05]  /*6fc0*/  @P3 STG.E desc[UR14][R180.64+0x220], R5 ;  /* 0x00022005b4003986 */ /* 0x0001ea000c10190e */
[----:B------:R-:W-:Y:S05]  /*6fd0*/  @!P5 BRA `(.L_x_196) ;  /* 0x000000000004d947 */ /* 0x000fea0003800000 */
[----:B------:R0:W5:Y:S02]  /*6fe0*/  LDG.E.LTC128B R224, desc[UR14][R108.64+0x220] ;  /* 0x0002200e6ce07981 */ /* 0x000164000c1e1920 */
.L_x_196:
[----:B------:R-:W-:Y:S05]  /*6ff0*/  BSYNC B1 ;  /* 0x0000000000017941 */ /* 0x000fea0003800000 */
.L_x_195:
[----:B-----5:R-:W-:Y:S01]  /*7000*/  FMUL R20, R224, R15 ;  /* 0x0000000fe0147220 */ /* 0x020fe20000400000 */
[----:B------:R-:W-:Y:S01]  /*7010*/  ISETP.GT.AND P3, PT, R12, 0x30, P1 ;  /* 0x000000300c00780c */ /* 0x000fe20000f64270 */
[----:B------:R-:W-:Y:S02]  /*7020*/  BSSY B1, `(.L_x_197) ;  /* 0x0000005000017945 */ /* 0x000fe40003800000 */
[----:B------:R-:W-:-:S05]  /*7030*/  FFMA R47, R47, R16, R20 ;  /* 0x000000102f2f7223 */ /* 0x000fca0000000014 */
[----:B------:R0:W-:Y:S05]  /*7040*/  @P5 STG.E desc[UR14][R178.64+0x220], R47 ;  /* 0x0002202fb2005986 */ /* 0x0001ea000c10190e */
[----:B------:R-:W-:Y:S05]  /*7050*/  @!P3 BRA `(.L_x_198) ;  /* 0x000000000004b947 */ /* 0x000fea0003800000 */
[----:B------:R0:W5:Y:S02]  /*7060*/  LDG.E.LTC128B R224, desc[UR14][R182.64+0x200] ;  /* 0x0002000eb6e07981 */ /* 0x000164000c1e1920 */
.L_x_198:
[----:B------:R-:W-:Y:S05]  /*7070*/  BSYNC B1 ;  /* 0x0000000000017941 */ /* 0x000fea0003800000 */
.L_x_197:
[----:B0----5:R-:W-:Y:S01]  /*7080*/  FMUL R5, R224, R15 ;  /* 0x0000000fe0057220 */ /* 0x021fe20000400000 */
[----:B------:R-:W-:Y:S01]  /*7090*/  ISETP.GT.AND P5, PT, R12, 0x31, P1 ;  /* 0x000000310c00780c */ /* 0x000fe20000fa4270 */
[----:B------:R-:W-:Y:S02]  /*70a0*/  BSSY B1, `(.L_x_199) ;  /* 0x0000005000017945 */ /* 0x000fe40003800000 */
[----:B------:R-:W-:-:S05]  /*70b0*/  FFMA R5, R48, R16, R5 ;  /* 0x0000001030057223 */ /* 0x000fca0000000005 */
[----:B------:R0:W-:Y:S05]  /*70c0*/  @P3 STG.E desc[UR14][R186.64+0x200], R5 ;  /* 0x00020005ba003986 */ /* 0x0001ea000c10190e */
[----:B------:R-:W-:Y:S05]  /*70d0*/  @!P5 BRA `(.L_x_200) ;  /* 0x000000000004d947 */ /* 0x000fea0003800000 */
[----:B------:R0:W5:Y:S02]  /*70e0*/  LDG.E.LTC128B R224, desc[UR14][R110.64+0x200] ;  /* 0x0002000e6ee07981 */ /* 0x000164000c1e1920 */
.L_x_200:
[----:B------:R-:W-:Y:S05]  /*70f0*/  BSYNC B1 ;  /* 0x0000000000017941 */ /* 0x000fea0003800000 */
.L_x_199:
[----:B-----5:R-:W-:Y:S01]  /*7100*/  FMUL R20, R224, R15 ;  /* 0x0000000fe0147220 */ /* 0x020fe20000400000 */
[----:B------:R-:W-:Y:S01]  /*7110*/  ISETP.GT.AND P3, PT, R12, 0x30, P2 ;  /* 0x000000300c00780c */ /* 0x000fe20001764270 */
[----:B------:R-:W-:Y:S02]  /*7120*/  BSSY B1, `(.L_x_201) ;  /* 0x0000005000017945 */ /* 0x000fe40003800000 */
[----:B------:R-:W-:-:S05]  /*7130*/  FFMA R49, R49, R16, R20 ;  /* 0x0000001031317223 */ /* 0x000fca0000000014 */
[----:B------:R0:W-:Y:S05]  /*7140*/  @P5 STG.E desc[UR14][R184.64+0x200], R49 ;  /* 0x00020031b8005986 */ /* 0x0001ea000c10190e */
[----:B------:R-:W-:Y:S05]  /*7150*/  @!P3 BRA `(.L_x_202) ;  /* 0x000000000004b947 */ /* 0x000fea0003800000 */
[----:B------:R0:W5:Y:S02]  /*7160*/  LDG.E.LTC128B R224, desc[UR14][R182.64+0x220] ;  /* 0x0002200eb6e07981 */ /* 0x000164000c1e1920 */
.L_x_202:
[----:B------:R-:W-:Y:S05]  /*7170*/  BSYNC B1 ;  /* 0x0000000000017941 */ /* 0x000fea0003800000 */
.L_x_201:
[----:B0----5:R-:W-:Y:S01]  /*7180*/  FMUL R5, R224, R15 ;  /* 0x0000000fe0057220 */ /* 0x021fe20000400000 */
[----:B------:R-:W-:Y:S01]  /*7190*/  ISETP.GT.AND P5, PT, R12, 0x31, P2 ;  /* 0x000000310c00780c */ /* 0x000fe200017a4270 */
[----:B------:R-:W-:Y:S02]  /*71a0*/  BSSY B1, `(.L_x_203) ;  /* 0x0000005000017945 */ /* 0x000fe40003800000 */
[----:B------:R-:W-:-:S05]  /*71b0*/  FFMA R5, R50, R16, R5 ;  /* 0x0000001032057223 */ /* 0x000fca0000000005 */
[----:B------:R0:W-:Y:S05]  /*71c0*/  @P3 STG.E desc[UR14][R186.64+0x220], R5 ;  /* 0x00022005ba003986 */ /* 0x0001ea000c10190e */
[----:B------:R-:W-:Y:S05]  /*71d0*/  @!P5 BRA `(.L_x_204) ;  /* 0x000000000004d947 */ /* 0x000fea0003800000 */
[----:B------:R0:W5:Y:S02]  /*71e0*/  LDG.E.LTC128B R224, desc[UR14][R110.64+0x220] ;  /* 0x0002200e6ee07981 */ /* 0x000164000c1e1920 */
.L_x_204:
[----:B------:R-:W-:Y:S05]  /*71f0*/  BSYNC B1 ;  /* 0x0000000000017941 */ /* 0x000fea0003800000 */
.L_x_203:
[----:B-----5:R-:W-:Y:S01]  /*7200*/  FMUL R20, R224, R15 ;  /* 0x0000000fe0147220 */ /* 0x020fe20000400000 */
[----:B------:R-:W-:Y:S01]  /*7210*/  ISETP.GT.AND P3, PT, R12, 0x38, P1 ;  /* 0x000000380c00780c */ /* 0x000fe20000f64270 */
[----:B------:R-:W-:Y:S02]  /*7220*/  BSSY B1, `(.L_x_205) ;  /* 0x0000005000017945 */ /* 0x000fe40003800000 */
[----:B------:R-:W-:-:S05]  /*7230*/  FFMA R51, R51, R16, R20 ;  /* 0x0000001033337223 */ /* 0x000fca0000000014 */
[----:B------:R0:W-:Y:S05]  /*7240*/  @P5 STG.E desc[UR14][R184.64+0x220], R51 ;  /* 0x00022033b8005986 */ /* 0x0001ea000c10190e */
[----:B------:R-:W-:Y:S05]  /*7250*/  @!P3 BRA `(.L_x_206) ;  /* 0x000000000004b947 */ /* 0x000fea0003800000 */
[----:B------:R0:W5:Y:S02]  /*7260*/  LDG.E.LTC128B R224, desc[UR14][R114.64+0x200] ;  /* 0x0002000e72e07981 */ /* 0x000164000c1e1920 */
.L_x_206:
[----:B------:R-:W-:Y:S05]  /*7270*/  BSYNC B1 ;  /* 0x0000000000017941 */ /* 0x000fea0003800000 */
.L_x_205:
[----:B0----5:R-:W-:Y:S01]  /*7280*/  FMUL R5, R224, R15 ;  /* 0x0000000fe0057220 */ /* 0x021fe20000400000 */
[----:B------:R-:W-:Y:S01]  /*7290*/  ISETP.GT.AND P5, PT, R12, 0x39, P1 ;  /* 0x000000390c00780c */ /* 0x000fe20000fa4270 */
[----:B------:R-:W-:Y:S02]  /*72a0*/  BSSY B1, `(.L_x_207) ;  /* 0x0000005000017945 */ /* 0x000fe40003800000 */
[----:B------:R-:W-:-:S05]  /*72b0*/  FFMA R5, R52, R16, R5 ;  /* 0x0000001034057223 */ /* 0x000fca0000000005 */
[----:B------:R0:W-:Y:S05]  /*72c0*/  @P3 STG.E desc[UR14][R188.64+0x200], R5 ;  /* 0x00020005bc003986 */ /* 0x0001ea000c10190e */
[----:B------:R-:W-:Y:S05]  /*72d0*/  @!P5 BRA `(.L_x_208) ;  /* 0x000000000004d947 */ /* 0x000fea0003800000 */
[----:B------:R0:W5:Y:S02]  /*72e0*/  LDG.E.LTC128B R224, desc[UR14][R116.64+0x200] ;  /* 0x0002000e74e07981 */ /* 0x000164000c1e1920 */
.L_x_208:
[----:B------:R-:W-:Y:S05]  /*72f0*/  BSYNC B1 ;  /* 0x0000000000017941 */ /* 0x000fea0003800000 */
.L_x_207:
[----:B-----5:R-:W-:Y:S01]  /*7300*/  FMUL R20, R224, R15 ;  /* 0x0000000fe0147220 */ /* 0x020fe20000400000 */
[----:B------:R-:W-:Y:S01]  /*7310*/  ISETP.GT.AND P3, PT, R12, 0x38, P2 ;  /* 0x000000380c00780c */ /* 0x000fe20001764270 */
[----:B------:R-:W-:Y:S02]  /*7320*/  BSSY B1, `(.L_x_209) ;  /* 0x0000005000017945 */ /* 0x000fe40003800000 */
[----:B------:R-:W-:-:S05]  /*7330*/  FFMA R53, R53, R16, R20 ;  /* 0x0000001035357223 */ /* 0x000fca0000000014 */
[----:B------:R0:W-:Y:S05]  /*7340*/  @P5 STG.E desc[UR14][R112.64+0x200], R53 ;  /* 0x0002003570005986 */ /* 0x0001ea000c10190e */
[----:B------:R-:W-:Y:S05]  /*7350*/  @!P3 BRA `(.L_x_210) ;  /* 0x000000000004b947 */ /* 0x000fea0003800000 */
[----:B------:R0:W5:Y:S02]  /*7360*/  LDG.E.LTC128B R224, desc[UR14][R114.64+0x220] ;  /* 0x0002200e72e07981 */ /* 0x000164000c1e1920 */
.L_x_210:
[----:B------:R-:W-:Y:S05]  /*7370*/  BSYNC B1 ;  /* 0x0000000000017941 */ /* 0x000fea0003800000 */
.L_x_209:
[----:B0----5:R-:W-:Y:S01]  /*7380*/  FMUL R5, R224, R15 ;  /* 0x0000000fe0057220 */ /* 0x021fe20000400000 */
[----:B------:R-:W-:Y:S01]  /*7390*/  ISETP.GT.AND P5, PT, R12, 0x39, P2 ;  /* 0x000000390c00780c */ /* 0x000fe200017a4270 */
[----:B------:R-:W-:Y:S02]  /*73a0*/  BSSY B1, `(.L_x_211) ;  /* 0x0000005000017945 */ /* 0x000fe40003800000 */
[----:B------:R-:W-:-:S05]  /*73b0*/  FFMA R5, R54, R16, R5 ;  /* 0x0000001036057223 */ /* 0x000fca0000000005 */
[----:B------:R0:W-:Y:S05]  /*73c0*/  @P3 STG.E desc[UR14][R188.64+0x220], R5 ;  /* 0x00022005bc003986 */ /* 0x0001ea000c10190e */
[----:B------:R-:W-:Y:S05]  /*73d0*/  @!P5 BRA `(.L_x_212) ;  /* 0x000000000004d947 */ /* 0x000fea0003800000 */
[----:B------:R0:W5:Y:S02]  /*73e0*/  LDG.E.LTC128B R224, desc[UR14][R116.64+0x220] ;  /* 0x0002200e74e07981 */ /* 0x000164000c1e1920 */
.L_x_212:
[----:B------:R-:W-:Y:S05]  /*73f0*/  BSYNC B1 ;  /* 0x0000000000017941 */ /* 0x000fea0003800000 */
.L_x_211:
[----:B-----5:R-:W-:Y:S01]  /*7400*/  FMUL R20, R224, R15 ;  /* 0x0000000fe0147220 */ /* 0x020fe20000400000 */
[----:B------:R-:W-:Y:S01]  /*7410*/  ISETP.GT.AND P3, PT, R12, 0x40, P1 ;  /* 0x000000400c00780c */ /* 0x000fe20000f64270 */
[----:B------:R-:W-:Y:S02]  /*7420*/  BSSY B1, `(.L_x_213) ;  /* 0x0000005000017945 */ /* 0x000fe40003800000 */
[----:B------:R-:W-:-:S05]  /*7430*/  FFMA R55, R55, R16, R20 ;  /* 0x0000001037377223 */ /* 0x000fca0000000014 */
[----:B------:R0:W-:Y:S05]  /*7440*/  @P5 STG.E desc[UR14][R112.64+0x220], R55 ;  /* 0x0002203770005986 */ /* 0x0001ea000c10190e */
[----:B------:R-:W-:Y:S05]  /*7450*/  @!P3 BRA `(.L_x_214) ;  /* 0x000000000004b947 */ /* 0x000fea0003800000 */
[----:B------:R0:W5:Y:S02]  /*7460*/  LDG.E.LTC128B R224, desc[UR14][R118.64+0x200] ;  /* 0x0002000e76e07981 */ /* 0x000164000c1e1920 */
.L_x_214:
[----:B------:R-:W-:Y:S05]  /*7470*/  BSYNC B1 ;  /* 0x0000000000017941 */ /* 0x000fea0003800000 */
.L_x_213:
[----:B0----5:R-:W-:Y:S01]  /*7480*/  FMUL R5, R224, R15 ;  /* 0x0000000fe0057220 */ /* 0x021fe20000400000 */
[----:B------:R-:W-:Y:S01]  /*7490*/  ISETP.GT.AND P5, PT, R12, 0x41, P1 ;  /* 0x000000410c00780c */ /* 0x000fe20000fa4270 */
[----:B------:R-:W-:Y:S02]  /*74a0*/  BSSY B1, `(.L_x_215) ;  /* 0x0000005000017945 */ /* 0x000fe40003800000 */
[----:B------:R-:W-:-:S05]  /*74b0*/  FFMA R5, R56, R16, R5 ;  /* 0x0000001038057223 */ /* 0x000fca0000000005 */
[----:B------:R0:W-:Y:S05]  /*74c0*/  @P3 STG.E desc[UR14][R192.64+0x200], R5 ;  /* 0x00020005c0003986 */ /* 0x0001ea000c10190e */
[----:B------:R-:W-:Y:S05]  /*74d0*/  @!P5 BRA `(.L_x_216) ;  /* 0x000000000004d947 */ /* 0x000fea0003800000 */
[----:B------:R0:W5:Y:S02]  /*74e0*/  LDG.E.LTC128B R224, desc[UR14][R120.64+0x200] ;  /* 0x0002000e78e07981 */ /* 0x000164000c1e1920 */
.L_x_216:
[----:B------:R-:W-:Y:S05]  /*74f0*/  BSYNC B1 ;  /* 0x0000000000017941 */ /* 0x000fea0003800000 */
.L_x_215:
[----:B-----5:R-:W-:Y:S01]  /*7500*/  FMUL R20, R224, R15 ;  /* 0x0000000fe0147220 */ /* 0x020fe20000400000 */
[----:B------:R-:W-:Y:S01]  /*7510*/  ISETP.GT.AND P3, PT, R12, 0x40, P2 ;  /* 0x000000400c00780c */ /* 0x000fe20001764270 */
[----:B------:R-:W-:Y:S02]  /*7520*/  BSSY B1, `(.L_x_217) ;  /* 0x0000005000017945 */ /* 0x000fe40003800000 */
[----:B------:R-:W-:-:S05]  /*7530*/  FFMA R57, R57, R16, R20 ;  /* 0x0000001039397223 */ /* 0x000fca0000000014 */
[----:B------:R0:W-:Y:S05]  /*7540*/  @P5 STG.E desc[UR14][R190.64+0x200], R57 ;  /* 0x00020039be005986 */ /* 0x0001ea000c10190e */
[----:B------:R-:W-:Y:S05]  /*7550*/  @!P3 BRA `(.L_x_218) ;  /* 0x000000000004b947 */ /* 0x000fea0003800000 */
[----:B------:R0:W5:Y:S02]  /*7560*/  LDG.E.LTC128B R224, desc[UR14][R118.64+0x220] ;  /* 0x0002200e76e07981 */ /* 0x000164000c1e1920 */
.L_x_218:
[----:B------:R-:W-:Y:S05]  /*7570*/  BSYNC B1 ;  /* 0x0000000000017941 */ /* 0x000fea0003800000 */
.L_x_217:
[----:B0----5:R-:W-:Y:S01]  /*7580*/  FMUL R5, R224, R15 ;  /* 0x0000000fe0057220 */ /* 0x021fe20000400000 */
[----:B------:R-:W-:Y:S01]  /*7590*/  ISETP.GT.AND P5, PT, R12, 0x41, P2 ;  /* 0x000000410c00780c */ /* 0x000fe200017a4270 */
[----:B------:R-:W-:Y:S02]  /*75a0*/  BSSY B1, `(.L_x_219) ;  /* 0x0000005000017945 */ /* 0x000fe40003800000 */
[----:B------:R-:W-:-:S05]  /*75b0*/  FFMA R5, R58, R16, R5 ;  /* 0x000000103a057223 */ /* 0x000fca0000000005 */
[----:B------:R0:W-:Y:S05]  /*75c0*/  @P3 STG.E desc[UR14][R192.64+0x220], R5 ;  /* 0x00022005c0003986 */ /* 0x0001ea000c10190e */
[----:B------:R-:W-:Y:S05]  /*75d0*/  @!P5 BRA `(.L_x_220) ;  /* 0x000000000004d947 */ /* 0x000fea0003800000 */
[----:B------:R0:W5:Y:S02]  /*75e0*/  LDG.E.LTC128B R224, desc[UR14][R120.64+0x220] ;  /* 0x0002200e78e07981 */ /* 0x000164000c1e1920 */
.L_x_220:
[----:B------:R-:W-:Y:S05]  /*75f0*/  BSYNC B1 ;  /* 0x0000000000017941 */ /* 0x000fea0003800000 */
.L_x_219:
[----:B-----5:R-:W-:Y:S01]  /*7600*/  FMUL R20, R224, R15 ;  /* 0x0000000fe0147220 */ /* 0x020fe20000400000 */
[----:B------:R-:W-:Y:S01]  /*7610*/  ISETP.GT.AND P3, PT, R12, 0x48, P1 ;  /* 0x000000480c00780c */ /* 0x000fe20000f64270 */
[----:B------:R-:W-:Y:S02]  /*7620*/  BSSY B1, `(.L_x_221) ;  /* 0x0000005000017945 */ /* 0x000fe40003800000 */
[----:B------:R-:W-:-:S05]  /*7630*/  FFMA R59, R59, R16, R20 ;  /* 0x000000103b3b7223 */ /* 0x000fca0000000014 */
[----:B------:R0:W-:Y:S05]  /*7640*/  @P5 STG.E desc[UR14][R190.64+0x220], R59 ;  /* 0x0002203bbe005986 */ /* 0x0001ea000c10190e */
[----:B------:R-:W-:Y:S05]  /*7650*/  @!P3 BRA `(.L_x_222) ;  /* 0x000000000004b947 */ /* 0x000fea0003800000 */
[----:B------:R0:W5:Y:S02]  /*7660*/  LDG.E.LTC128B R224, desc[UR14][R194.64+0x200] ;  /* 0x0002000ec2e07981 */ /* 0x000164000c1e1920 */
.L_x_222:
[----:B------:R-:W-:Y:S05]  /*7670*/  BSYNC B1 ;  /* 0x0000000000017941 */ /* 0x000fea0003800000 */
.L_x_221:
[----:B0----5:R-:W-:Y:S01]  /*7680*/  FMUL R5, R224, R15 ;  /* 0x0000000fe0057220 */ /* 0x021fe20000400000 */
[----:B------:R-:W-:Y:S01]  /*7690*/  ISETP.GT.AND P5, PT, R12, 0x49, P1 ;  /* 0x000000490c00780c */ /* 0x000fe20000fa4270 */
[----:B------:R-:W-:Y:S02]  /*76a0*/  BSSY B1, `(.L_x_223) ;  /* 0x0000005000017945 */ /* 0x000fe40003800000 */
[----:B------:R-:W-:-:S05]  /*76b0*/  FFMA R5, R60, R16, R5 ;  /* 0x000000103c057223 */ /* 0x000fca0000000005 */
[----:B------:R0:W-:Y:S05]  /*76c0*/  @P3 STG.E desc[UR14][R196.64+0x200], R5 ;  /* 0x00020005c4003986 */ /* 0x0001ea000c10190e */
[----:B------:R-:W-:Y:S05]  /*76d0*/  @!P5 BRA `(.L_x_224) ;  /* 0x000000000004d947 */ /* 0x000fea0003800000 */
[----:B------:R0:W5:Y:S02]  /*76e0*/  LDG.E.LTC128B R224, desc[UR14][R124.64+0x200] ;  /* 0x0002000e7ce07981 */ /* 0x000164000c1e1920 */
.L_x_224:
[----:B------:R-:W-:Y:S05]  /*76f0*/  BSYNC B1 ;  /* 0x0000000000017941 */ /* 0x000fea0003800000 */
.L_x_223:
[----:B-----5:R-:W-:Y:S01]  /*7700*/  FMUL R20, R224, R15 ;  /* 0x0000000fe0147220 */ /* 0x020fe20000400000 */
[----:B------:R-:W-:Y:S01]  /*7710*/  ISETP.GT.AND P3, PT, R12, 0x48, P2 ;  /* 0x000000480c00780c */ /* 0x000fe20001764270 */
[----:B------:R-:W-:Y:S02]  /*7720*/  BSSY B1, `(.L_x_225) ;  /* 0x0000005000017945 */ /* 0x000fe40003800000 */
[----:B------:R-:W-:-:S05]  /*7730*/  FFMA R61, R61, R16, R20 ;  /* 0x000000103d3d7223 */ /* 0x000fca0000000014 */
[----:B------:R0:W-:Y:S05]  /*7740*/  @P5 STG.E desc[UR14][R122.64+0x200], R61 ;  /* 0x0002003d7a005986 */ /* 0x0001ea000c10190e */
[----:B------:R-:W-:Y:S05]  /*7750*/  @!P3 BRA `(.L_x_226) ;  /* 0x000000000004b947 */ /* 0x000fea0003800000 */
[----:B------:R0:W5:Y:S02]  /*7760*/  LDG.E.LTC128B R224, desc[UR14][R194.64+0x220] ;  /* 0x0002200ec2e07981 */ /* 0x000164000c1e1920 */
.L_x_226:
[----:B------:R-:W-:Y:S05]  /*7770*/  BSYNC B1 ;  /* 0x0000000000017941 */ /* 0x000fea0003800000 */
.L_x_225:
[----:B0----5:R-:W-:Y:S01]  /*7780*/  FMUL R5, R224, R15 ;  /* 0x0000000fe0057220 */ /* 0x021fe20000400000 */
[----:B------:R-:W-:Y:S01]  /*7790*/  ISETP.GT.AND P5, PT, R12, 0x49, P2 ;  /* 0x000000490c00780c */ /* 0x000fe200017a4270 */
[----:B------:R-:W-:Y:S02]  /*77a0*/  BSSY B1, `(.L_x_227) ;  /* 0x0000005000017945 */ /* 0x000fe40003800000 */
[----:B------:R-:W-:-:S05]  /*77b0*/  FFMA R5, R62, R16, R5 ;  /* 0x000000103e057223 */ /* 0x000fca0000000005 */
[----:B------:R0:W-:Y:S05]  /*77c0*/  @P3 STG.E desc[UR14][R196.64+0x220], R5 ;  /* 0x00022005c4003986 */ /* 0x0001ea000c10190e */
[----:B------:R-:W-:Y:S05]  /*77d0*/  @!P5 BRA `(.L_x_228) ;  /* 0x000000000004d947 */ /* 0x000fea0003800000 */
[----:B------:R0:W5:Y:S02]  /*77e0*/  LDG.E.LTC128B R224, desc[UR14][R124.64+0x220] ;  /* 0x0002200e7ce07981 */ /* 0x000164000c1e1920 */
.L_x_228:
[----:B------:R-:W-:Y:S05]  /*77f0*/  BSYNC B1 ;  /* 0x0000000000017941 */ /* 0x000fea0003800000 */
.L_x_227:
[----:B-----5:R-:W-:Y:S01]  /*7800*/  FMUL R20, R224, R15 ;  /* 0x0000000fe0147220 */ /* 0x020fe20000400000 */
[----:B------:R-:W-:Y:S01]  /*7810*/  ISETP.GT.AND P3, PT, R12, 0x50, P1 ;  /* 0x000000500c00780c */ /* 0x000fe20000f64270 */
[----:B------:R-:W-:Y:S02]  /*7820*/  BSSY B1, `(.L_x_229) ;  /* 0x0000005000017945 */ /* 0x000fe40003800000 */
[----:B------:R-:W-:-:S05]  /*7830*/  FFMA R63, R63, R16, R20 ;  /* 0x000000103f3f7223 */ /* 0x000fca0000000014 */
[----:B------:R0:W-:Y:S05]  /*7840*/  @P5 STG.E desc[UR14][R122.64+0x220], R63 ;  /* 0x0002203f7a005986 */ /* 0x0001ea000c10190e */
[----:B------:R-:W-:Y:S05]  /*7850*/  @!P3 BRA `(.L_x_230) ;  /* 0x000000000004b947 */ /* 0x000fea0003800000 */
[----:B------:R0:W5:Y:S02]  /*7860*/  LDG.E.LTC128B R224, desc[UR14][R198.64+0x200] ;  /* 0x0002000ec6e07981 */ /* 0x000164000c1e1920 */
.L_x_230:
[----:B------:R-:W-:Y:S05]  /*7870*/  BSYNC B1 ;  /* 0x0000000000017941 */ /* 0x000fea0003800000 */
.L_x_229:
[----:B0----5:R-:W-:Y:S01]  /*7880*/  FMUL R5, R224, R15 ;  /* 0x0000000fe0057220 */ /* 0x021fe20000400000 */
[----:B------:R-:W-:Y:S01]  /*7890*/  ISETP.GT.AND P5, PT, R12, 0x51, P1 ;  /* 0x000000510c00780c */ /* 0x000fe20000fa4270 */
[----:B------:R-:W-:Y:S02]  /*78a0*/  BSSY B1, `(.L_x_231) ;  /* 0x0000005000017945 */ /* 0x000fe40003800000 */
[----:B------:R-:W-:-:S05]  /*78b0*/  FFMA R5, R64, R16, R5 ;  /* 0x0000001040057223 */ /* 0x000fca0000000005 */
[----:B------:R0:W-:Y:S05]  /*78c0*/  @P3 STG.E desc[UR14][R200.64+0x200], R5 ;  /* 0x00020005c8003986 */ /* 0x0001ea000c10190e */
[----:B------:R-:W-:Y:S05]  /*78d0*/  @!P5 BRA `(.L_x_232) ;  /* 0x000000000004d947 */ /* 0x000fea0003800000 */
[----:B------:R0:W5:Y:S02]  /*78e0*/  LDG.E.LTC128B R224, desc[UR14][R128.64+0x200] ;  /* 0x0002000e80e07981 */ /* 0x000164000c1e1920 */
.L_x_232:
[----:B------:R-:W-:Y:S05]  /*78f0*/  BSYNC B1 ;  /* 0x0000000000017941 */ /* 0x000fea0003800000 */
.L_x_231:
[----:B-----5:R-:W-:Y:S01]  /*7900*/  FMUL R20, R224, R15 ;  /* 0x0000000fe0147220 */ /* 0x020fe20000400000 */
[----:B------:R-:W-:Y:S01]  /*7910*/  ISETP.GT.AND P3, PT, R12, 0x50, P2 ;  /* 0x000000500c00780c */ /* 0x000fe20001764270 */
[----:B------:R-:W-:Y:S02]  /*7920*/  BSSY B1, `(.L_x_233) ;  /* 0x0000005000017945 */ /* 0x000fe40003800000 */
[----:B------:R-:W-:-:S05]  /*7930*/  FFMA R65, R65, R16, R20 ;  /* 0x0000001041417223 */ /* 0x000fca0000000014 */
[----:B------:R0:W-:Y:S05]  /*7940*/  @P5 STG.E desc[UR14][R126.64+0x200], R65 ;  /* 0x000200417e005986 */ /* 0x0001ea000c10190e */
[----:B------:R-:W-:Y:S05]  /*7950*/  @!P3 BRA `(.L_x_234) ;  /* 0x000000000004b947 */ /* 0x000fea0003800000 */
[----:B------:R0:W5:Y:S02]  /*7960*/  LDG.E.LTC128B R224, desc[UR14][R198.64+0x220] ;  /* 0x0002200ec6e07981 */ /* 0x000164000c1e1920 */
.L_x_234:
[----:B------:R-:W-:Y:S05]  /*7970*/  BSYNC B1 ;  /* 0x0000000000017941 */ /* 0x000fea0003800000 */
.L_x_233:
[----:B0----5:R-:W-:Y:S01]  /*7980*/  FMUL R5, R224, R15 ;  /* 0x0000000fe0057220 */ /* 0x021fe20000400000 */
[----:B------:R-:W-:Y:S01]  /*7990*/  ISETP.GT.AND P5, PT, R12, 0x51, P2 ;  /* 0x000000510c00780c */ /* 0x000fe200017a4270 */
[----:B------:R-:W-:Y:S02]  /*79a0*/  BSSY B1, `(.L_x_235) ;  /* 0x0000005000017945 */ /* 0x000fe40003800000 */
[----:B------:R-:W-:-:S05]  /*79b0*/  FFMA R5, R66, R16, R5 ;  /* 0x0000001042057223 */ /* 0x000fca0000000005 */
[----:B------:R0:W-:Y:S05]  /*79c0*/  @P3 STG.E desc[UR14][R200.64+0x220], R5 ;  /* 0x00022005c8003986 */ /* 0x0001ea000c10190e */
[----:B------:R-:W-:Y:S05]  /*79d0*/  @!P5 BRA `(.L_x_236) ;  /* 0x000000000004d947 */ /* 0x000fea0003800000 */
[----:B------:R0:W5:Y:S02]  /*79e0*/  LDG.E.LTC128B R224, desc[UR14][R128.64+0x220] ;  /* 0x0002200e80e07981 */ /* 0x000164000c1e1920 */
.L_x_236:
[----:B------:R-:W-:Y:S05]  /*79f0*/  BSYNC B1 ;  /* 0x0000000000017941 */ /* 0x000fea0003800000 */
.L_x_235:
[----:B-----5:R-:W-:Y:S01]  /*7a00*/  FMUL R20, R224, R15 ;  /* 0x0000000fe0147220 */ /* 0x020fe20000400000 */
[----:B------:R-:W-:Y:S01]  /*7a10*/  ISETP.GT.AND P3, PT, R12, 0x58, P1 ;  /* 0x000000580c00780c */ /* 0x000fe20000f64270 */
[----:B------:R-:W-:Y:S02]  /*7a20*/  BSSY B1, `(.L_x_237) ;  /* 0x0000005000017945 */ /* 0x000fe40003800000 */
[----:B------:R-:W-:-:S05]  /*7a30*/  FFMA R67, R67, R16, R20 ;  /* 0x0000001043437223 */ /* 0x000fca0000000014 */
[----:B------:R0:W-:Y:S05]  /*7a40*/  @P5 STG.E desc[UR14][R126.64+0x220], R67 ;  /* 0x000220437e005986 */ /* 0x0001ea000c10190e */
[----:B------:R-:W-:Y:S05]  /*7a50*/  @!P3 BRA `(.L_x_238) ;  /* 0x000000000004b947 */ /* 0x000fea0003800000 */
[----:B------:R0:W5:Y:S02]  /*7a60*/  LDG.E.LTC128B R224, desc[UR14][R202.64+0x200] ;  /* 0x0002000ecae07981 */ /* 0x000164000c1e1920 */
.L_x_238:
[----:B------:R-:W-:Y:S05]  /*7a70*/  BSYNC B1 ;  /* 0x0000000000017941 */ /* 0x000fea0003800000 */
.L_x_237:
[----:B0----5:R-:W-:Y:S01]  /*7a80*/  FMUL R5, R224, R15 ;  /* 0x0000000fe0057220 */ /* 0x021fe20000400000 */
[----:B------:R-:W-:Y:S01]  /*7a90*/  ISETP.GT.AND P5, PT, R12, 0x59, P1 ;  /* 0x000000590c00780c */ /* 0x000fe20000fa4270 */
[----:B------:R-:W-:Y:S02]  /*7aa0*/  BSSY B1, `(.L_x_239) ;  /* 0x0000005000017945 */ /* 0x000fe40003800000 */
[----:B------:R-:W-:-:S05]  /*7ab0*/  FFMA R5, R68, R16, R5 ;  /* 0x0000001044057223 */ /* 0x000fca0000000005 */
[----:B------:R0:W-:Y:S05]  /*7ac0*/  @P3 STG.E desc[UR14][R204.64+0x200], R5 ;  /* 0x00020005cc003986 */ /* 0x0001ea000c10190e */
[----:B------:R-:W-:Y:S05]  /*7ad0*/  @!P5 BRA `(.L_x_240) ;  /* 0x000000000004d947 */ /* 0x000fea0003800000 */
[----:B------:R0:W5:Y:S02]  /*7ae0*/  LDG.E.LTC128B R224, desc[UR14][R132.64+0x200] ;  /* 0x0002000e84e07981 */ /* 0x000164000c1e1920 */
.L_x_240:
[----:B------:R-:W-:Y:S05]  /*7af0*/  BSYNC B1 ;  /* 0x0000000000017941 */ /* 0x000fea0003800000 */
.L_x_239:
[----:B-----5:R-:W-:Y:S01]  /*7b00*/  FMUL R20, R224, R15 ;  /* 0x0000000fe0147220 */ /* 0x020fe20000400000 */
[----:B------:R-:W-:Y:S01]  /*7b10*/  ISETP.GT.AND P3, PT, R12, 0x58, P2 ;  /* 0x000000580c00780c */ /* 0x000fe20001764270 */
[----:B------:R-:W-:Y:S02]  /*7b20*/  BSSY B1, `(.L_x_241) ;  /* 0x0000005000017945 */ /* 0x000fe40003800000 */
[----:B------:R-:W-:-:S05]  /*7b30*/  FFMA R69, R69, R16, R20 ;  /* 0x0000001045457223 */ /* 0x000fca0000000014 */
[----:B------:R0:W-:Y:S05]  /*7b40*/  @P5 STG.E desc[UR14][R130.64+0x200], R69 ;  /* 0x0002004582005986 */ /* 0x0001ea000c10190e */
[----:B------:R-:W-:Y:S05]  /*7b50*/  @!P3 BRA `(.L_x_242) ;  /* 0x000000000004b947 */ /* 0x000fea0003800000 */
[----:B------:R0:W5:Y:S02]  /*7b60*/  LDG.E.LTC128B R224, desc[UR14][R202.64+0x220] ;  /* 0x0002200ecae07981 */ /* 0x000164000c1e1920 */
.L_x_242:
[----:B------:R-:W-:Y:S05]  /*7b70*/  BSYNC B1 ;  /* 0x0000000000017941 */ /* 0x000fea0003800000 */
.L_x_241:
[----:B0----5:R-:W-:Y:S01]  /*7b80*/  FMUL R5, R224, R15 ;  /* 0x0000000fe0057220 */ /* 0x021fe20000400000 */
[----:B------:R-:W-:Y:S01]  /*7b90*/  ISETP.GT.AND P5, PT, R12, 0x59, P2 ;  /* 0x000000590c00780c */ /* 0x000fe200017a4270 */
[----:B------:R-:W-:Y:S02]  /*7ba0*/  BSSY B1, `(.L_x_243) ;  /* 0x0000005000017945 */ /* 0x000fe40003800000 */
[----:B------:R-:W-:-:S05]  /*7bb0*/  FFMA R5, R70, R16, R5 ;  /* 0x0000001046057223 */ /* 0x000fca0000000005 */
[----:B------:R0:W-:Y:S05]  /*7bc0*/  @P3 STG.E desc[UR14][R204.64+0x220], R5 ;  /* 0x00022005cc003986 */ /* 0x0001ea000c10190e */
[----:B------:R-:W-:Y:S05]  /*7bd0*/  @!P5 BRA `(.L_x_244) ;  /* 0x000000000004d947 */ /* 0x000fea0003800000 */
[----:B------:R0:W5:Y:S02]  /*7be0*/  LDG.E.LTC128B R224, desc[UR14][R132.64+0x220] ;  /* 0x0002200e84e07981 */ /* 0x000164000c1e1920 */
.L_x_244:
[----:B------:R-:W-:Y:S05]  /*7bf0*/  BSYNC B1 ;  /* 0x0000000000017941 */ /* 0x000fea0003800000 */
.L_x_243:
[----:B-----5:R-:W-:Y:S01]  /*7c00*/  FMUL R20, R224, R15 ;  /* 0x0000000fe0147220 */ /* 0x020fe20000400000 */
[----:B------:R-:W-:Y:S01]  /*7c10*/  ISETP.GT.AND P3, PT, R12, 0x60, P1 ;  /* 0x000000600c00780c */ /* 0x000fe20000f64270 */
[----:B------:R-:W-:Y:S02]  /*7c20*/  BSSY B1, `(.L_x_245) ;  /* 0x0000005000017945 */ /* 0x000fe40003800000 */
[----:B------:R-:W-:-:S05]  /*7c30*/  FFMA R71, R71, R16, R20 ;  /* 0x0000001047477223 */ /* 0x000fca0000000014 */
[----:B------:R0:W-:Y:S05]  /*7c40*/  @P5 STG.E desc[UR14][R130.64+0x220], R71 ;  /* 0x0002204782005986 */ /* 0x0001ea000c10190e */
[----:B------:R-:W-:Y:S05]  /*7c50*/  @!P3 BRA `(.L_x_246) ;  /* 0x000000000004b947 */ /* 0x000fea0003800000 */
[----:B------:R0:W5:Y:S02]  /*7c60*/  LDG.E.LTC128B R224, desc[UR14][R206.64+0x200] ;  /* 0x0002000ecee07981 */ /* 0x000164000c1e1920 */
.L_x_246:
[----:B------:R-:W-:Y:S05]  /*7c70*/  BSYNC B1 ;  /* 0x0000000000017941 */ /* 0x000fea0003800000 */
.L_x_245:
[----:B0----5:R-:W-:Y:S01]  /*7c80*/  FMUL R5, R224, R15 ;  /* 0x0000000fe0057220 */ /* 0x021fe20000400000 */
[----:B------:R-:W-:Y:S01]  /*7c90*/  ISETP.GT.AND P5, PT, R12, 0x61, P1 ;  /* 0x000000610c00780c */ /* 0x000fe20000fa4270 */
[----:B------:R-:W-:Y:S02]  /*7ca0*/  BSSY B1, `(.L_x_247) ;  /* 0x0000005000017945 */ /* 0x000fe40003800000 */
[----:B------:R-:W-:-:S05]  /*7cb0*/  FFMA R5, R72, R16, R5 ;  /* 0x0000001048057223 */ /* 0x000fca0000000005 */
[----:B------:R0:W-:Y:S05]  /*7cc0*/  @P3 STG.E desc[UR14][R208.64+0x200], R5 ;  /* 0x00020005d0003986 */ /* 0x0001ea000c10190e */
[----:B------:R-:W-:Y:S05]  /*7cd0*/  @!P5 BRA `(.L_x_248) ;  /* 0x000000000004d947 */ /* 0x000fea0003800000 */
[----:B------:R0:W5:Y:S02]  /*7ce0*/  LDG.E.LTC128B R224, desc[UR14][R136.64+0x200] ;  /* 0x0002000e88e07981 */ /* 0x000164000c1e1920 */
.L_x_248:
[----:B------:R-:W-:Y:S05]  /*7cf0*/  BSYNC B1 ;  /* 0x0000000000017941 */ /* 0x000fea0003800000 */
.L_x_247:
[----:B-----5:R-:W-:Y:S01]  /*7d00*/  FMUL R20, R224, R15 ;  /* 0x0000000fe0147220 */ /* 0x020fe20000400000 */
[----:B------:R-:W-:Y:S01]  /*7d10*/  ISETP.GT.AND P3, PT, R12, 0x60, P2 ;  /* 0x000000600c00780c */ /* 0x000fe20001764270 */
[----:B------:R-:W-:Y:S02]  /*7d20*/  BSSY B1, `(.L_x_249) ;  /* 0x0000005000017945 */ /* 0x000fe40003800000 */
[----:B------:R-:W-:-:S05]  /*7d30*/  FFMA R73, R73, R16, R20 ;  /* 0x0000001049497223 */ /* 0x000fca0000000014 */
[----:B------:R0:W-:Y:S05]  /*7d40*/  @P5 STG.E desc[UR14][R134.64+0x200], R73 ;  /* 0x0002004986005986 */ /* 0x0001ea000c10190e */
[----:B------:R-:W-:Y:S05]  /*7d50*/  @!P3 BRA `(.L_x_250) ;  /* 0x000000000004b947 */ /* 0x000fea0003800000 */
[----:B------:R0:W5:Y:S02]  /*7d60*/  LDG.E.LTC128B R224, desc[UR14][R206.64+0x220] ;  /* 0x0002200ecee07981 */ /* 0x000164000c1e1920 */
.L_x_250:
[----:B------:R-:W-:Y:S05]  /*7d70*/  BSYNC B1 ;  /* 0x0000000000017941 */ /* 0x000fea0003800000 */
.L_x_249:
[----:B0----5:R-:W-:Y:S01]  /*7d80*/  FMUL R5, R224, R15 ;  /* 0x0000000fe0057220 */ /* 0x021fe20000400000 */
[----:B------:R-:W-:Y:S01]  /*7d90*/  ISETP.GT.AND P5, PT, R12, 0x61, P2 ;  /* 0x000000610c00780c */ /* 0x000fe200017a4270 */
[----:B------:R-:W-:Y:S02]  /*7da0*/  BSSY B1, `(.L_x_251) ;  /* 0x0000005000017945 */ /* 0x000fe40003800000 */
[----:B------:R-:W-:-:S05]  /*7db0*/  FFMA R5, R74, R16, R5 ;  /* 0x000000104a057223 */ /* 0x000fca0000000005 */
[----:B------:R0:W-:Y:S05]  /*7dc0*/  @P3 STG.E desc[UR14][R208.64+0x220], R5 ;  /* 0x00022005d0003986 */ /* 0x0001ea000c10190e */
[----:B------:R-:W-:Y:S05]  /*7dd0*/  @!P5 BRA `(.L_x_252) ;  /* 0x000000000004d947 */ /* 0x000fea0003800000 */
[----:B------:R0:W5:Y:S02]  /*7de0*/  LDG.E.LTC128B R224, desc[UR14][R136.64+0x220] ;  /* 0x0002200e88e07981 */ /* 0x000164000c1e1920 */
.L_x_252:
[----:B------:R-:W-:Y:S05]  /*7df0*/  BSYNC B1 ;  /* 0x0000000000017941 */ /* 0x000fea0003800000 */
.L_x_251:
[----:B-----5:R-:W-:Y:S01]  /*7e00*/  FMUL R20, R224, R15 ;  /* 0x0000000fe0147220 */ /* 0x020fe20000400000 */
[----:B------:R-:W-:Y:S01]  /*7e10*/  ISETP.GT.AND P3, PT, R12, 0x68, P1 ;  /* 0x000000680c00780c */ /* 0x000fe20000f64270 */
[----:B------:R-:W-:Y:S02]  /*7e20*/  BSSY B1, `(.L_x_253) ;  /* 0x0000005000017945 */ /* 0x000fe40003800000 */
[----:B------:R-:W-:-:S05]  /*7e30*/  FFMA R75, R75, R16, R20 ;  /* 0x000000104b4b7223 */ /* 0x000fca0000000014 */
[----:B------:R0:W-:Y:S05]  /*7e40*/  @P5 STG.E desc[UR14][R134.64+0x220], R75 ;  /* 0x0002204b86005986 */ /* 0x0001ea000c10190e */
[----:B------:R-:W-:Y:S05]  /*7e50*/  @!P3 BRA `(.L_x_254) ;  /* 0x000000000004b947 */ /* 0x000fea0003800000 */
[----:B------:R0:W5:Y:S02]  /*7e60*/  LDG.E.LTC128B R224, desc[UR14][R138.64+0x200] ;  /* 0x0002000e8ae07981 */ /* 0x000164000c1e1920 */
.L_x_254:
[----:B------:R-:W-:Y:S05]  /*7e70*/  BSYNC B1 ;  /* 0x0000000000017941 */ /* 0x000fea0003800000 */
.L_x_253:
[----:B0----5:R-:W-:Y:S01]  /*7e80*/  FMUL R5, R224, R15 ;  /* 0x0000000fe0057220 */ /* 0x021fe20000400000 */
[----:B------:R-:W-:Y:S01]  /*7e90*/  ISETP.GT.AND P5, PT, R12, 0x69, P1 ;  /* 0x000000690c00780c */ /* 0x000fe20000fa4270 */
[----:B------:R-:W-:Y:S02]  /*7ea0*/  BSSY B1, `(.L_x_255) ;  /* 0x0000005000017945 */ /* 0x000fe40003800000 */
[----:B------:R-:W-:-:S05]  /*7eb0*/  FFMA R5, R76, R16, R5 ;  /* 0x000000104c057223 */ /* 0x000fca0000000005 */
[----:B------:R0:W-:Y:S05]  /*7ec0*/  @P3 STG.E desc[UR14][R210.64+0x200], R5 ;  /* 0x00020005d2003986 */ /* 0x0001ea000c10190e */
[----:B------:R-:W-:Y:S05]  /*7ed0*/  @!P5 BRA `(.L_x_256) ;  /* 0x000000000004d947 */ /* 0x000fea0003800000 */
[----:B------:R0:W5:Y:S02]  /*7ee0*/  LDG.E.LTC128B R224, desc[UR14][R214.64+0x200] ;  /* 0x0002000ed6e07981 */ /* 0x000164000c1e1920 */
.L_x_256:
[----:B------:R-:W-:Y:S05]  /*7ef0*/  BSYNC B1 ;  /* 0x0000000000017941 */ /* 0x000fea0003800000 */
.L_x_255:
[----:B-----5:R-:W-:Y:S01]  /*7f00*/  FMUL R20, R224, R15 ;  /* 0x0000000fe0147220 */ /* 0x020fe20000400000 */
[----:B------:R-:W-:Y:S01]  /*7f10*/  ISETP.GT.AND P3, PT, R12, 0x68, P2 ;  /* 0x000000680c00780c */ /* 0x000fe20001764270 */
[----:B------:R-:W-:Y:S02]  /*7f20*/  BSSY B1, `(.L_x_257) ;  /* 0x0000005000017945 */ /* 0x000fe40003800000 */
[----:B------:R-:W-:-:S05]  /*7f30*/  FFMA R77, R77, R16, R20 ;  /* 0x000000104d4d7223 */ /* 0x000fca0000000014 */
[----:B------:R0:W-:Y:S05]  /*7f40*/  @P5 STG.E desc[UR14][R140.64+0x200], R77 ;  /* 0x0002004d8c005986 */ /* 0x0001ea000c10190e */
[----:B------:R-:W-:Y:S05]  /*7f50*/  @!P3 BRA `(.L_x_258) ;  /* 0x000000000004b947 */ /* 0x000fea0003800000 */
[----:B------:R0:W5:Y:S02]  /*7f60*/  LDG.E.LTC128B R224, desc[UR14][R138.64+0x220] ;  /* 0x0002200e8ae07981 */ /* 0x000164000c1e1920 */
.L_x_258:
[----:B------:R-:W-:Y:S05]  /*7f70*/  BSYNC B1 ;  /* 0x0000000000017941 */ /* 0x000fea0003800000 */
.L_x_257:
[----:B0----5:R-:W-:Y:S01]  /*7f80*/  FMUL R5, R224, R15 ;  /* 0x0000000fe0057220 */ /* 0x021fe20000400000 */
[----:B------:R-:W-:Y:S01]  /*7f90*/  ISETP.GT.AND P5, PT, R12, 0x69, P2 ;  /* 0x000000690c00780c */ /* 0x000fe200017a4270 */
[----:B------:R-:W-:Y:S02]  /*7fa0*/  BSSY B1, `(.L_x_259) ;  /* 0x0000005000017945 */ /* 0x000fe40003800000 */
[----:B------:R-:W-:-:S05]  /*7fb0*/  FFMA R5, R78, R16, R5 ;  /* 0x000000104e057223 */ /* 0x000fca0000000005 */
[----:B------:R0:W-:Y:S05]  /*7fc0*/  @P3 STG.E desc[UR14][R210.64+0x220], R5 ;  /* 0x00022005d2003986 */ /* 0x0001ea000c10190e */
[----:B------:R-:W-:Y:S05]  /*7fd0*/  @!P5 BRA `(.L_x_260) ;  /* 0x000000000004d947 */ /* 0x000fea0003800000 */
[----:B------:R0:W5:Y:S02]  /*7fe0*/  LDG.E.LTC128B R224, desc[UR14][R214.64+0x220] ;  /* 0x0002200ed6e07981 */ /* 0x000164000c1e1920 */
.L_x_260:
[----:B------:R-:W-:Y:S05]  /*7ff0*/  BSYNC B1 ;  /* 0x0000000000017941 */ /* 0x000fea0003800000 */
.L_x_259:
[----:B-----5:R-:W-:Y:S01]  /*8000*/  FMUL R20, R224, R15 ;  /* 0x0000000fe0147220 */ /* 0x020fe20000400000 */
[----:B------:R-:W-:Y:S01]  /*8010*/  ISETP.GT.AND P3, PT, R12, 0x70, P1 ;  /* 0x000000700c00780c */ /* 0x000fe20000f64270 */
[----:B------:R-:W-:Y:S02]  /*8020*/  BSSY B1, `(.L_x_261) ;  /* 0x0000005000017945 */ /* 0x000fe40003800000 */
[----:B------:R-:W-:-:S05]  /*8030*/  FFMA R79, R79, R16, R20 ;  /* 0x000000104f4f7223 */ /* 0x000fca0000000014 */
[----:B------:R0:W-:Y:S05]  /*8040*/  @P5 STG.E desc[UR14][R140.64+0x220], R79 ;  /* 0x0002204f8c005986 */ /* 0x0001ea000c10190e */
[----:B------:R-:W-:Y:S05]  /*8050*/  @!P3 BRA `(.L_x_262) ;  /* 0x000000000004b947 */ /* 0x000fea0003800000 */
[----:B------:R0:W5:Y:S02]  /*8060*/  LDG.E.LTC128B R224, desc[UR14][R142.64+0x200] ;  /* 0x0002000e8ee07981 */ /* 0x000164000c1e1920 */
.L_x_262:
[----:B------:R-:W-:Y:S05]  /*8070*/  BSYNC B1 ;  /* 0x0000000000017941 */ /* 0x000fea0003800000 */
.L_x_261:
[----:B0----5:R-:W-:Y:S01]  /*8080*/  FMUL R5, R224, R15 ;  /* 0x0000000fe0057220 */ /* 0x021fe20000400000 */
[----:B------:R-:W-:Y:S01]  /*8090*/  ISETP.GT.AND P5, PT, R12, 0x71, P1 ;  /* 0x000000710c00780c */ /* 0x000fe20000fa4270 */
[----:B------:R-:W-:Y:S02]  /*80a0*/  BSSY B1, `(.L_x_263) ;  /* 0x0000005000017945 */ /* 0x000fe40003800000 */
[----:B------:R-:W-:-:S05]  /*80b0*/  FFMA R5, R80, R16, R5 ;  /* 0x0000001050057223 */ /* 0x000fca0000000005 */
[----:B------:R0:W-:Y:S05]  /*80c0*/  @P3 STG.E desc[UR14][R216.64+0x200], R5 ;  /* 0x00020005d8003986 */ /* 0x0001ea000c10190e */
[----:B------:R-:W-:Y:S05]  /*80d0*/  @!P5 BRA `(.L_x_264) ;  /* 0x000000000004d947 */ /* 0x000fea0003800000 */
[----:B------:R0:W5:Y:S02]  /*80e0*/  LDG.E.LTC128B R224, desc[UR14][R212.64+0x200] ;  /* 0x0002000ed4e07981 */ /* 0x000164000c1e1920 */
.L_x_264:
[----:B------:R-:W-:Y:S05]  /*80f0*/  BSYNC B1 ;  /* 0x0000000000017941 */ /* 0x000fea0003800000 */
.L_x_263:
[----:B-----5:R-:W-:Y:S01]  /*8100*/  FMUL R20, R224, R15 ;  /* 0x0000000fe0147220 */ /* 0x020fe20000400000 */
[----:B------:R-:W-:Y:S01]  /*8110*/  ISETP.GT.AND P3, PT, R12, 0x70, P2 ;  /* 0x000000700c00780c */ /* 0x000fe20001764270 */
[----:B------:R-:W-:Y:S02]  /*8120*/  BSSY B1, `(.L_x_265) ;  /* 0x0000005000017945 */ /* 0x000fe40003800000 */
[----:B------:R-:W-:-:S05]  /*8130*/  FFMA R81, R81, R16, R20 ;  /* 0x0000001051517223 */ /* 0x000fca0000000014 */
[----:B------:R0:W-:Y:S05]  /*8140*/  @P5 STG.E desc[UR14][R144.64+0x200], R81 ;  /* 0x0002005190005986 */ /* 0x0001ea000c10190e */
[----:B------:R-:W-:Y:S05]  /*8150*/  @!P3 BRA `(.L_x_266) ;  /* 0x000000000004b947 */ /* 0x000fea0003800000 */
[----:B------:R0:W5:Y:S02]  /*8160*/  LDG.E.LTC128B R224, desc[UR14][R142.64+0x220] ;  /* 0x0002200e8ee07981 */ /* 0x000164000c1e1920 */
.L_x_266:
[----:B------:R-:W-:Y:S05]  /*8170*/  BSYNC B1 ;  /* 0x0000000000017941 */ /* 0x000fea0003800000 */
.L_x_265:
[----:B0----5:R-:W-:Y:S01]  /*8180*/  FMUL R5, R224, R15 ;  /* 0x0000000fe0057220 */ /* 0x021fe20000400000 */
[----:B------:R-:W-:Y:S01]  /*8190*/  ISETP.GT.AND P5, PT, R12, 0x71, P2 ;  /* 0x000000710c00780c */ /* 0x000fe200017a4270 */
[----:B------:R-:W-:Y:S02]  /*81a0*/  BSSY B1, `(.L_x_267) ;  /* 0x0000005000017945 */ /* 0x000fe40003800000 */
[----:B------:R-:W-:-:S05]  /*81b0*/  FFMA R5, R82, R16, R5 ;  /* 0x0000001052057223 */ /* 0x000fca0000000005 */
[----:B------:R0:W-:Y:S05]  /*81c0*/  @P3 STG.E desc[UR14][R216.64+0x220], R5 ;  /* 0x00022005d8003986 */ /* 0x0001ea000c10190e */
[----:B------:R-:W-:Y:S05]  /*81d0*/  @!P5 BRA `(.L_x_268) ;  /* 0x000000000004d947 */ /* 0x000fea0003800000 */
[----:B------:R0:W5:Y:S02]  /*81e0*/  LDG.E.LTC128B R224, desc[UR14][R212.64+0x220] ;  /* 0x0002200ed4e07981 */ /* 0x000164000c1e1920 */
.L_x_268:
[----:B------:R-:W-:Y:S05]  /*81f0*/  BSYNC B1 ;  /* 0x0000000000017941 */ /* 0x000fea0003800000 */
.L_x_267:
[----:B-----5:R-:W-:Y:S01]  /*8200*/  FMUL R20, R224, R15 ;  /* 0x0000000fe0147220 */ /* 0x020fe20000400000 */
[----:B------:R-:W-:Y:S01]  /*8210*/  ISETP.GT.AND P3, PT, R12, 0x78, P1 ;  /* 0x000000780c00780c */ /* 0x000fe20000f64270 */
[----:B------:R-:W-:Y:S02]  /*8220*/  BSSY B1, `(.L_x_269) ;  /* 0x0000005000017945 */ /* 0x000fe40003800000 */
[----:B------:R-:W-:-:S05]  /*8230*/  FFMA R83, R83, R16, R20 ;  /* 0x0000001053537223 */ /* 0x000fca0000000014 */
[----:B------:R0:W-:Y:S05]  /*8240*/  @P5 STG.E desc[UR14][R144.64+0x220], R83 ;  /* 0x0002205390005986 */ /* 0x0001ea000c10190e */
[----:B------:R-:W-:Y:S05]  /*8250*/  @!P3 BRA `(.L_x_270) ;  /* 0x000000000004b947 */ /* 0x000fea0003800000 */
[----:B------:R0:W5:Y:S02]  /*8260*/  LDG.E.LTC128B R224, desc[UR14][R148.64+0x200] ;  /* 0x0002000e94e07981 */ /* 0x000164000c1e1920 */
.L_x_270:
[----:B------:R-:W-:Y:S05]  /*8270*/  BSYNC B1 ;  /* 0x0000000000017941 */ /* 0x000fea0003800000 */
.L_x_269:
[----:B0----5:R-:W-:Y:S01]  /*8280*/  FMUL R5, R224, R15 ;  /* 0x0000000fe0057220 */ /* 0x021fe20000400000 */
[----:B------:R-:W-:Y:S01]  /*8290*/  ISETP.GT.AND P1, PT, R12, 0x79, P1 ;  /* 0x000000790c00780c */ /* 0x000fe20000f24270 */
[----:B------:R-:W-:Y:S02]  /*82a0*/  BSSY B1, `(.L_x_271) ;  /* 0x0000005000017945 */ /* 0x000fe40003800000 */
[----:B------:R-:W-:-:S05]  /*82b0*/  FFMA R5, R84, R16, R5 ;  /* 0x0000001054057223 */ /* 0x000fca0000000005 */
[----:B------:R0:W-:Y:S05]  /*82c0*/  @P3 STG.E desc[UR14][R146.64+0x200], R5 ;  /* 0x0002000592003986 */ /* 0x0001ea000c10190e */
[----:B------:R-:W-:Y:S05]  /*82d0*/  @!P1 BRA `(.L_x_272) ;  /* 0x0000000000049947 */ /* 0x000fea0003800000 */
[----:B------:R0:W5:Y:S02]  /*82e0*/  LDG.E.LTC128B R224, desc[UR14][R8.64+0x200] ;  /* 0x0002000e08e07981 */ /* 0x000164000c1e1920 */
.L_x_272:
[----:B------:R-:W-:Y:S05]  /*82f0*/  BSYNC B1 ;  /* 0x0000000000017941 */ /* 0x000fea0003800000 */
.L_x_271:
[----:B-----5:R-:W-:Y:S01]  /*8300*/  FMUL R20, R224, R15 ;  /* 0x0000000fe0147220 */ /* 0x020fe20000400000 */
[----:B------:R-:W-:Y:S01]  /*8310*/  ISETP.GT.AND P3, PT, R12, 0x78, P2 ;  /* 0x000000780c00780c */ /* 0x000fe20001764270 */
[----:B------:R-:W-:Y:S02]  /*8320*/  BSSY B1, `(.L_x_273) ;  /* 0x0000005000017945 */ /* 0x000fe40003800000 */
[----:B------:R-:W-:-:S05]  /*8330*/  FFMA R85, R85, R16, R20 ;  /* 0x0000001055557223 */ /* 0x000fca0000000014 */
[----:B------:R0:W-:Y:S05]  /*8340*/  @P1 STG.E desc[UR14][R18.64+0x200], R85 ;  /* 0x0002005512001986 */ /* 0x0001ea000c10190e */
[----:B------:R-:W-:Y:S05]  /*8350*/  @!P3 BRA `(.L_x_274) ;  /* 0x000000000004b947 */ /* 0x000fea0003800000 */
[----:B------:R0:W5:Y:S02]  /*8360*/  LDG.E.LTC128B R224, desc[UR14][R148.64+0x220] ;  /* 0x0002200e94e07981 */ /* 0x000164000c1e1920 */
.L_x_274:
[----:B------:R-:W-:Y:S05]  /*8370*/  BSYNC B1 ;  /* 0x0000000000017941 */ /* 0x000fea0003800000 */
.L_x_273:
[----:B0----5:R-:W-:Y:S01]  /*8380*/  FMUL R5, R224, R15 ;  /* 0x0000000fe0057220 */ /* 0x021fe20000400000 */
[----:B------:R-:W-:Y:S01]  /*8390*/  ISETP.GT.AND P2, PT, R12, 0x79, P2 ;  /* 0x000000790c00780c */ /* 0x000fe20001744270 */
[----:B------:R-:W-:Y:S02]  /*83a0*/  BSSY B1, `(.L_x_275) ;  /* 0x0000005000017945 */ /* 0x000fe40003800000 */
[----:B------:R-:W-:-:S05]  /*83b0*/  FFMA R5, R86, R16, R5 ;  /* 0x0000001056057223 */ /* 0x000fca0000000005 */
[----:B------:R0:W-:Y:S05]  /*83c0*/  @P3 STG.E desc[UR14][R146.64+0x220], R5 ;  /* 0x0002200592003986 */ /* 0x0001ea000c10190e */
[----:B------:R-:W-:Y:S05]  /*83d0*/  @!P2 BRA `(.L_x_276) ;  /* 0x000000000004a947 */ /* 0x000fea0003800000 */
[----:B------:R0:W5:Y:S02]  /*83e0*/  LDG.E.LTC128B R224, desc[UR14][R8.64+0x220] ;  /* 0x0002200e08e07981 */ /* 0x000164000c1e1920 */
.L_x_276:
[----:B------:R-:W-:Y:S05]  /*83f0*/  BSYNC B1 ;  /* 0x0000000000017941 */ /* 0x000fea0003800000 */
.L_x_275:
[----:B-----5:R-:W-:-:S04]  /*8400*/  FMUL R224, R224, R15 ;  /* 0x0000000fe0e07220 */ /* 0x020fc80000400000 */
[----:B------:R-:W-:Y:S01]  /*8410*/  FFMA R87, R87, R16, R224 ;  /* 0x0000001057577223 */ /* 0x000fe200000000e0 */
[----:B------:R-:W-:Y:S06]  /*8420*/  @!P2 BRA `(.L_x_277) ;  /* 0x0000001c0020a947 */ /* 0x000fec0003800000 */
[----:B------:R0:W-:Y:S01]  /*8430*/  STG.E desc[UR14][R18.64+0x220], R87 ;  /* 0x0002205712007986 */ /* 0x0001e2000c10190e */
[----:B------:R-:W-:Y:S05]  /*8440*/  BRA `(.L_x_277) ;  /* 0x0000001c00187947 */ /* 0x000fea0003800000 */
.L_x_26:
[----:B------:R-:W-:Y:S01]  /*8450*/  ULDC.64 UR8, c[0x0][0x6c0] ;  /* 0x0001b00000087ab9 */ /* 0x000fe20000000a00 */
[-C--:B--2---:R-:W-:Y:S01]  /*8460*/  FMUL R5, R88, R16.reuse ;  /* 0x0000001058057220 */ /* 0x084fe20000400000 */
[C---:B------:R-:W-:Y:S01]  /*8470*/  LEA R8, P1, R22.reuse, UR8, 0x2 ;  /* 0x0000000816087c11 */ /* 0x040fe2000f8210ff */
[-C--:B------:R-:W-:Y:S01]  /*8480*/  FMUL R89, R89, R16.reuse ;  /* 0x0000001059597220 */ /* 0x080fe20000400000 */
[----:B------:R-:W-:Y:S01]  /*8490*/  ISETP.GT.AND P3, PT, R13, 0x8, PT ;  /* 0x000000080d00780c */ /* 0x000fe20003f64270 */
[----:B------:R-:W-:Y:S01]  /*84a0*/  IMAD R17, R167, 0x1c, RZ ;  /* 0x0000001ca7117824 */ /* 0x000fe200078e02ff */
[----:B------:R-:W-:Y:S01]  /*84b0*/  LEA.HI.X R9, R22, UR9, R153, 0x2, P1 ;  /* 0x0000000916097c11 */ /* 0x000fe200088f1499 */
[-C--:B------:R-:W-:Y:S01]  /*84c0*/  FMUL R11, R90, R16.reuse ;  /* 0x000000105a0b7220 */ /* 0x080fe20000400000 */
[----:B------:R-:W-:Y:S01]  /*84d0*/  ISETP.GT.AND P1, PT, R12, 0x1, P2 ;  /* 0x000000010c00780c */ /* 0x000fe20001724270 */
[----:B------:R-:W-:Y:S01]  /*84e0*/  FMUL R91, R91, R16 ;  /* 0x000000105b5b7220 */ /* 0x000fe20000400000 */
[----:B------:R-:W-:Y:S01]  /*84f0*/  LEA R18, P6, R166, R8, 0x2 ;  /* 0x00000008a6127211 */ /* 0x000fe200078c10ff */
[----:B------:R0:W-:Y:S01]  /*8500*/  @P5 STG.E desc[UR14][R8.64], R5 ;  /* 0x0000000508005986 */ /* 0x0001e2000c10190e */
[----:B------:R-:W-:Y:S01]  /*8510*/  ISETP.GT.AND P5, PT, R12, RZ, P3 ;  /* 0x000000ff0c00720c */ /* 0x000fe20001fa4270 */
[-C--:B------:R-:W-:Y:S01]  /*8520*/  FMUL R93, R93, R16.reuse ;  /* 0x000000105d5d7220 */ /* 0x080fe20000400000 */
[--C-:B------:R-:W-:Y:S01]  /*8530*/  LEA.HI.X R19, R166, R9, R167.reuse, 0x2, P6 ;  /* 0x00000009a6137211 */ /* 0x100fe200030f14a7 */
[-C--:B------:R-:W-:Y:S01]  /*8540*/  FMUL R95, R95, R16.reuse ;  /* 0x000000105f5f7220 */ /* 0x080fe20000400000 */
[----:B------:R-:W-:Y:S01]  /*8550*/  ISETP.GT.AND P6, PT, R12, 0x1, P3 ;  /* 0x000000010c00780c */ /* 0x000fe20001fc4270 */
[----:B------:R-:W-:Y:S01]  /*8560*/  FMUL R97, R97, R16 ;  /* 0x0000001061617220 */ /* 0x000fe20000400000 */
[C---:B------:R-:W-:Y:S01]  /*8570*/  SHF.L.U64.HI R167, R166.reuse, 0x5, R167 ;  /* 0x00000005a6a77819 */ /* 0x040fe200000102a7 */
[----:B------:R-:W-:-:S04]  /*8580*/  IMAD.WIDE.U32 R20, R166, 0x1c, R18 ;  /* 0x0000001ca6147825 */ /* 0x000fc800078e0012 */
[-C--:B------:R-:W-:Y:S01]  /*8590*/  FMUL R99, R99, R16.reuse ;  /* 0x0000001063637220 */ /* 0x080fe20000400000 */
[----:B------:R-:W-:Y:S01]  /*85a0*/  @P1 STG.E desc[UR14][R18.64], R89 ;  /* 0x0000005912001986 */ /* 0x000fe2000c10190e */
[----:B------:R-:W-:Y:S01]  /*85b0*/  ISETP.GT.AND P1, PT, R12, 0x8, P2 ;  /* 0x000000080c00780c */ /* 0x000fe20001724270 */
[----:B------:R-:W-:Y:S02]  /*85c0*/  IMAD.IADD R21, R17, 0x1, R21 ;  /* 0x0000000111157824 */ /* 0x000fe400078e0215 */
[-C--:B------:R-:W-:Y:S01]  /*85d0*/  FMUL R17, R92, R16.reuse ;  /* 0x000000105c117220 */ /* 0x080fe20000400000 */
[----:B0-----:R-:W-:Y:S01]  /*85e0*/  IMAD.SHL.U32 R5, R166, 0x20, RZ ;  /* 0x00000020a6057824 */ /* 0x001fe200078e00ff */
[----:B------:R0:W-:Y:S01]  /*85f0*/  @P5 STG.E desc[UR14][R8.64+0x20], R11 ;  /* 0x0000200b08005986 */ /* 0x0001e2000c10190e */
[C---:B------:R-:W-:Y:S01]  /*8600*/  ISETP.GT.AND P5, PT, R12.reuse, 0x9, P2 ;  /* 0x000000090c00780c */ /* 0x040fe200017a4270 */
[-C--:B------:R-:W-:Y:S01]  /*8610*/  FMUL R101, R101, R16.reuse ;  /* 0x0000001065657220 */ /* 0x080fe20000400000 */
[----:B------:R-:W-:Y:S01]  /*8620*/  FMUL R103, R103, R16 ;  /* 0x0000001067677220 */ /* 0x000fe20000400000 */
[----:B------:R-:W-:Y:S01]  /*8630*/  @P6 STG.E desc[UR14][R18.64+0x20], R91 ;  /* 0x0000205b12006986 */ /* 0x000fe2000c10190e */
[----:B------:R-:W-:Y:S01]  /*8640*/  IADD3 R22, P6, R5, R18, RZ ;  /* 0x0000001205167210 */ /* 0x000fe20007fde0ff */
[-C--:B------:R-:W-:Y:S01]  /*8650*/  FMUL R105, R105, R16.reuse ;  /* 0x0000001069697220 */ /* 0x080fe20000400000 */
[-C--:B------:R-:W-:Y:S01]  /*8660*/  FMUL R107, R107, R16.reuse ;  /* 0x000000106b6b7220 */ /* 0x080fe20000400000 */
[-C--:B------:R-:W-:Y:S01]  /*8670*/  FMUL R109, R109, R16.reuse ;  /* 0x000000106d6d7220 */ /* 0x080fe20000400000 */
[----:B------:R1:W-:Y:S01]  /*8680*/  @P1 STG.E desc[UR14][R20.64], R17 ;  /* 0x0000001114001986 */ /* 0x0003e2000c10190e */
[C---:B------:R-:W-:Y:S01]  /*8690*/  ISETP.GT.AND P1, PT, R12.reuse, 0x8, P3 ;  /* 0x000000080c00780c */ /* 0x040fe20001f24270 */
[----:B------:R-:W-:Y:S01]  /*86a0*/  IMAD.X R23, R167, 0x1, R19, P6 ;  /* 0x00000001a7177824 */ /* 0x000fe200030e0613 */
[----:B------:R-:W-:Y:S01]  /*86b0*/  ISETP.GT.AND P6, PT, R12, 0x9, P3 ;  /* 0x000000090c00780c */ /* 0x000fe20001fc4270 */
[-C--:B0-----:R-:W-:Y:S01]  /*86c0*/  FMUL R11, R94, R16.reuse ;  /* 0x000000105e0b7220 */ /* 0x081fe20000400000 */
[-C--:B------:R-:W-:Y:S01]  /*86d0*/  FMUL R111, R111, R16.reuse ;  /* 0x000000106f6f7220 */ /* 0x080fe20000400000 */
[-C--:B------:R-:W-:Y:S01]  /*86e0*/  FMUL R113, R113, R16.reuse ;  /* 0x0000001071717220 */ /* 0x080fe20000400000 */
[----:B------:R-:W-:Y:S01]  /*86f0*/  @P5 STG.E desc[UR14][R22.64], R93 ;  /* 0x0000005d16005986 */ /* 0x000fe2000c10190e */
[----:B------:R-:W-:Y:S01]  /*8700*/  ISETP.GT.AND P5, PT, R12, 0x10, P2 ;  /* 0x000000100c00780c */ /* 0x000fe200017a4270 */
[-C--:B------:R-:W-:Y:S01]  /*8710*/  FMUL R115, R115, R16.reuse ;  /* 0x0000001073737220 */ /* 0x080fe20000400000 */
[-C--:B------:R-:W-:Y:S01]  /*8720*/  FMUL R117, R117, R16.reuse ;  /* 0x0000001075757220 */ /* 0x080fe20000400000 */
[-C--:B------:R-:W-:Y:S01]  /*8730*/  FMUL R119, R119, R16.reuse ;  /* 0x0000001077777220 */ /* 0x080fe20000400000 */
[-C--:B-1----:R-:W-:Y:S01]  /*8740*/  FMUL R17, R96, R16.reuse ;  /* 0x0000001060117220 */ /* 0x082fe20000400000 */
[----:B------:R-:W-:Y:S01]  /*8750*/  FMUL R121, R121, R16 ;  /* 0x0000001079797220 */ /* 0x000fe20000400000 */
[----:B------:R0:W-:Y:S01]  /*8760*/  @P1 STG.E desc[UR14][R20.64+0x20], R11 ;  /* 0x0000200b14001986 */ /* 0x0001e2000c10190e */
[----:B------:R-:W-:Y:S01]  /*8770*/  IADD3 R88, P1, R5, R20, RZ ;  /* 0x0000001405587210 */ /* 0x000fe20007f3e0ff */
[-C--:B------:R-:W-:Y:S01]  /*8780*/  FMUL R123, R123, R16.reuse ;  /* 0x000000107b7b7220 */ /* 0x080fe20000400000 */
[-C--:B------:R-:W-:Y:S01]  /*8790*/  FMUL R125, R125, R16.reuse ;  /* 0x000000107d7d7220 */ /* 0x080fe20000400000 */
[----:B------:R-:W-:Y:S01]  /*87a0*/  @P6 STG.E desc[UR14][R22.64+0x20], R95 ;  /* 0x0000205f16006986 */ /* 0x000fe2000c10190e */
[C---:B------:R-:W-:Y:S01]  /*87b0*/  ISETP.GT.AND P6, PT, R12.reuse, 0x11, P2 ;  /* 0x000000110c00780c */ /* 0x040fe200017c4270 */
[----:B------:R-:W-:Y:S01]  /*87c0*/  IMAD.X R89, R167, 0x1, R21, P1 ;  /* 0x00000001a7597824 */ /* 0x000fe200008e0615 */
[----:B------:R-:W-:Y:S01]  /*87d0*/  ISETP.GT.AND P1, PT, R12, 0x10, P3 ;  /* 0x000000100c00780c */ /* 0x000fe20001f24270 */
[-C--:B------:R-:W-:Y:S01]  /*87e0*/  FMUL R127, R127, R16.reuse ;  /* 0x000000107f7f7220 */ /* 0x080fe20000400000 */
[-C--:B------:R-:W-:Y:S01]  /*87f0*/  FMUL R129, R129, R16.reuse ;  /* 0x0000001081817220 */ /* 0x080fe20000400000 */
[----:B------:R-:W-:Y:S01]  /*8800*/  FMUL R131, R131, R16 ;  /* 0x0000001083837220 */ /* 0x000fe20000400000 */
[----:B------:R1:W-:Y:S01]  /*8810*/  @P5 STG.E desc[UR14][R88.64], R17 ;  /* 0x0000001158005986 */ /* 0x0003e2000c10190e */
[----:B------:R-:W-:Y:S01]  /*8820*/  IADD3 R90, P5, R5, R22, RZ ;  /* 0x00000016055a7210 */ /* 0x000fe20007fbe0ff */
[-C--:B0-----:R-:W-:Y:S01]  /*8830*/  FMUL R11, R98, R16.reuse ;  /* 0x00000010620b7220 */ /* 0x081fe20000400000 */
[-C--:B------:R-:W-:Y:S01]  /*8840*/  FMUL R133, R133, R16.reuse ;  /* 0x0000001085857220 */ /* 0x080fe20000400000 */
[-C--:B------:R-:W-:Y:S01]  /*8850*/  FMUL R135, R135, R16.reuse ;  /* 0x0000001087877220 */ /* 0x080fe20000400000 */
[-C--:B------:R-:W-:Y:S01]  /*8860*/  FMUL R137, R137, R16.reuse ;  /* 0x0000001089897220 */ /* 0x080fe20000400000 */
[----:B------:R-:W-:Y:S01]  /*8870*/  IMAD.X R91, R167, 0x1, R23, P5 ;  /* 0x00000001a75b7824 */ /* 0x000fe200028e0617 */
[C---:B------:R-:W-:Y:S01]  /*8880*/  ISETP.GT.AND P5, PT, R12.reuse, 0x11, P3 ;  /* 0x000000110c00780c */ /* 0x040fe20001fa4270 */
[-C--:B------:R-:W-:Y:S01]  /*8890*/  FMUL R139, R139, R16.reuse ;  /* 0x000000108b8b7220 */ /* 0x080fe20000400000 */
[-C--:B------:R-:W-:Y:S01]  /*88a0*/  FMUL R141, R141, R16.reuse ;  /* 0x000000108d8d7220 */ /* 0x080fe20000400000 */
[-C--:B------:R-:W-:Y:S01]  /*88b0*/  FMUL R143, R143, R16.reuse ;  /* 0x000000108f8f7220 */ /* 0x080fe20000400000 */
[----:B------:R-:W-:Y:S01]  /*88c0*/  @P6 STG.E desc[UR14][R90.64], R97 ;  /* 0x000000615a006986 */ /* 0x000fe2000c10190e */
[----:B------:R-:W-:Y:S01]  /*88d0*/  ISETP.GT.AND P6, PT, R12, 0x18, P2 ;  /* 0x000000180c00780c */ /* 0x000fe200017c4270 */
[-C--:B-1----:R-:W-:Y:S01]  /*88e0*/  FMUL R17, R100, R16.reuse ;  /* 0x0000001064117220 */ /* 0x082fe20000400000 */
[----:B------:R-:W-:Y:S01]  /*88f0*/  FMUL R145, R145, R16 ;  /* 0x0000001091917220 */ /* 0x000fe20000400000 */
[----:B------:R0:W-:Y:S01]  /*8900*/  @P1 STG.E desc[UR14][R88.64+0x20], R11 ;  /* 0x0000200b58001986 */ /* 0x0001e2000c10190e */
[----:B------:R-:W-:Y:S01]  /*8910*/  IADD3 R92, P1, R5, R88, RZ ;  /* 0x00000058055c7210 */ /* 0x000fe20007f3e0ff */
[-C--:B------:R-:W-:Y:S01]  /*8920*/  FMUL R147, R147, R16.reuse ;  /* 0x0000001093937220 */ /* 0x080fe20000400000 */
[-C--:B------:R-:W-:Y:S01]  /*8930*/  FMUL R149, R149, R16.reuse ;  /* 0x0000001095957220 */ /* 0x080fe20000400000 */
[-C--:B------:R-:W-:Y:S01]  /*8940*/  FMUL R151, R151, R16.reuse ;  /* 0x0000001097977220 */ /* 0x080fe20000400000 */
[----:B------:R-:W-:Y:S01]  /*8950*/  @P5 STG.E desc[UR14][R90.64+0x20], R99 ;  /* 0x000020635a005986 */ /* 0x000fe2000c10190e */
[----:B------:R-:W-:Y:S01]  /*8960*/  IMAD.X R93, R167, 0x1, R89, P1 ;  /* 0x00000001a75d7824 */ /* 0x000fe200008e0659 */
[C---:B------:R-:W-:Y:S01]  /*8970*/  ISETP.GT.AND P5, PT, R12.reuse, 0x19, P2 ;  /* 0x000000190c00780c */ /* 0x040fe200017a4270 */
[-C--:B------:R-:W-:Y:S01]  /*8980*/  FMUL R25, R25, R16.reuse ;  /* 0x0000001019197220 */ /* 0x080fe20000400000 */
[----:B------:R-:W-:Y:S01]  /*8990*/  ISETP.GT.AND P1, PT, R12, 0x18, P3 ;  /* 0x000000180c00780c */ /* 0x000fe20001f24270 */
        /* <DEDUP_REMOVED lines=66> */
[----:B-1----:R-:W-:-:S02]  /*8dc0*/  FMUL R17, R112, R16 ;  /* 0x0000001070117220 */ /* 0x002fc40000400000 */
[----:B------:R0:W-:Y:S01]  /*8dd0*/  @P1 STG.E desc[UR14][R100.64+0x20], R11 ;  /* 0x0000200b64001986 */ /* 0x0001e2000c10190e */
[----:B------:R-:W-:-:S04]  /*8de0*/  IADD3 R104, P1, R5, R100, RZ ;  /* 0x0000006405687210 */ /* 0x000fc80007f3e0ff */
[----:B------:R-:W-:Y:S01]  /*8df0*/  @P6 STG.E desc[UR14][R102.64+0x20], R111 ;  /* 0x0000206f66006986 */ /* 0x000fe2000c10190e */
[----:B------:R-:W-:Y:S01]  /*8e00*/  IMAD.X R105, R167, 0x1, R101, P1 ;  /* 0x00000001a7697824 */ /* 0x000fe200008e0665 */
[C---:B------:R-:W-:Y:S02]  /*8e10*/  ISETP.GT.AND P6, PT, R12.reuse, 0x31, P2 ;  /* 0x000000310c00780c */ /* 0x040fe400017c4270 */
[----:B------:R-:W-:Y:S02]  /*8e20*/  ISETP.GT.AND P1, PT, R12, 0x30, P3 ;  /* 0x000000300c00780c */ /* 0x000fe40001f24270 */
[----:B------:R1:W-:Y:S01]  /*8e30*/  @P5 STG.E desc[UR14][R104.64], R17 ;  /* 0x0000001168005986 */ /* 0x0003e2000c10190e */
[----:B------:R-:W-:Y:S01]  /*8e40*/  IADD3 R106, P5, R5, R102, RZ ;  /* 0x00000066056a7210 */ /* 0x000fe20007fbe0ff */
[----:B0-----:R-:W-:-:S04]  /*8e50*/  FMUL R11, R114, R16 ;  /* 0x00000010720b7220 */ /* 0x001fc80000400000 */
[----:B------:R-:W-:Y:S01]  /*8e60*/  IMAD.X R107, R167, 0x1, R103, P5 ;  /* 0x00000001a76b7824 */ /* 0x000fe200028e0667 */
[----:B------:R-:W-:-:S04]  /*8e70*/  ISETP.GT.AND P5, PT, R12, 0x31, P3 ;  /* 0x000000310c00780c */ /* 0x000fc80001fa4270 */
[----:B------:R-:W-:Y:S01]  /*8e80*/  @P6 STG.E desc[UR14][R106.64], R113 ;  /* 0x000000716a006986 */ /* 0x000fe2000c10190e */
[----:B------:R-:W-:Y:S01]  /*8e90*/  ISETP.GT.AND P6, PT, R12, 0x38, P2 ;  /* 0x000000380c00780c */ /* 0x000fe200017c4270 */
[----:B-1----:R-:W-:Y:S02]  /*8ea0*/  FMUL R17, R116, R16 ;  /* 0x0000001074117220 */ /* 0x002fe40000400000 */
        /* <DEDUP_REMOVED lines=100> */
[----:B------:R1:W-:Y:S01]  /*94f0*/  @P6 STG.E desc[UR14][R134.64+0x20], R143 ;  /* 0x0000208f86006986 */ /* 0x0003e2000c10190e */
[----:B------:R-:W-:Y:S01]  /*9500*/  IMAD.X R137, R167, 0x1, R133, P1 ;  /* 0x00000001a7897824 */ /* 0x000fe200008e0685 */
[C---:B------:R-:W-:Y:S02]  /*9510*/  ISETP.GT.AND P6, PT, R12.reuse, 0x71, P2 ;  /* 0x000000710c00780c */ /* 0x040fe400017c4270 */
[----:B------:R-:W-:Y:S02]  /*9520*/  ISETP.GT.AND P1, PT, R12, 0x70, P3 ;  /* 0x000000700c00780c */ /* 0x000fe40001f24270 */
[----:B------:R-:W-:Y:S01]  /*9530*/  @P5 STG.E desc[UR14][R136.64], R17 ;  /* 0x0000001188005986 */ /* 0x000fe2000c10190e */
[----:B------:R-:W-:Y:S01]  /*9540*/  IADD3 R138, P5, R5, R134, RZ ;  /* 0x00000086058a7210 */ /* 0x000fe20007fbe0ff */
[----:B0-----:R-:W-:-:S04]  /*9550*/  FMUL R11, R146, R16 ;  /* 0x00000010920b7220 */ /* 0x001fc80000400000 */
[----:B------:R-:W-:Y:S01]  /*9560*/  IMAD.X R139, R167, 0x1, R135, P5 ;  /* 0x00000001a78b7824 */ /* 0x000fe200028e0687 */
[----:B------:R-:W-:-:S04]  /*9570*/  ISETP.GT.AND P5, PT, R12, 0x71, P3 ;  /* 0x000000710c00780c */ /* 0x000fc80001fa4270 */
[----:B------:R-:W-:Y:S01]  /*9580*/  @P6 STG.E desc[UR14][R138.64], R145 ;  /* 0x000000918a006986 */ /* 0x000fe2000c10190e */
[----:B------:R-:W-:-:S03]  /*9590*/  IADD3 R140, P6, R5, R136, RZ ;  /* 0x00000088058c7210 */ /* 0x000fc60007fde0ff */
[----:B------:R0:W-:Y:S01]  /*95a0*/  @P1 STG.E desc[UR14][R136.64+0x20], R11 ;  /* 0x0000200b88001986 */ /* 0x0001e2000c10190e */
[----:B------:R-:W-:Y:S01]  /*95b0*/  ISETP.GT.AND P1, PT, R12, 0x78, P2 ;  /* 0x000000780c00780c */ /* 0x000fe20001724270 */
[----:B------:R-:W-:Y:S01]  /*95c0*/  IMAD.X R141, R167, 0x1, R137, P6 ;  /* 0x00000001a78d7824 */ /* 0x000fe200030e0689 */
[----:B------:R-:W-:Y:S01]  /*95d0*/  IADD3 R142, P6, R5, R138, RZ ;  /* 0x0000008a058e7210 */ /* 0x000fe20007fde0ff */
[-C--:B------:R-:W-:Y:S01]  /*95e0*/  FMUL R5, R148, R16.reuse ;  /* 0x0000001094057220 */ /* 0x080fe20000400000 */
[C---:B------:R-:W-:Y:S01]  /*95f0*/  ISETP.GT.AND P2, PT, R12.reuse, 0x79, P2 ;  /* 0x000000790c00780c */ /* 0x040fe20001744270 */
[----:B------:R-:W-:Y:S01]  /*9600*/  @P5 STG.E desc[UR14][R138.64+0x20], R147 ;  /* 0x000020938a005986 */ /* 0x000fe2000c10190e */
[C---:B------:R-:W-:Y:S01]  /*9610*/  ISETP.GT.AND P5, PT, R12.reuse, 0x78, P3 ;  /* 0x000000780c00780c */ /* 0x040fe20001fa4270 */
[----:B-1----:R-:W-:Y:S01]  /*9620*/  IMAD.X R143, R167, 0x1, R139, P6 ;  /* 0x00000001a78f7824 */ /* 0x002fe200030e068b */
[----:B------:R-:W-:Y:S01]  /*9630*/  ISETP.GT.AND P3, PT, R12, 0x79, P3 ;  /* 0x000000790c00780c */ /* 0x000fe20001f64270 */
[----:B0-----:R-:W-:-:S04]  /*9640*/  FMUL R11, R150, R16 ;  /* 0x00000010960b7220 */ /* 0x001fc80000400000 */
[----:B------:R0:W-:Y:S01]  /*9650*/  @P1 STG.E desc[UR14][R140.64], R5 ;  /* 0x000000058c001986 */ /* 0x0001e2000c10190e */
[----:B------:R-:W-:-:S03]  /*9660*/  ISETP.GT.AND P1, PT, R13, 0x80, PT ;  /* 0x000000800d00780c */ /* 0x000fc60003f24270 */
[----:B------:R-:W-:Y:S01]  /*9670*/  @P2 STG.E desc[UR14][R142.64], R149 ;  /* 0x000000958e002986 */ /* 0x000fe2000c10190e */
[C---:B------:R-:W-:Y:S02]  /*9680*/  ISETP.GT.AND P6, PT, R12.reuse, RZ, P1 ;  /* 0x000000ff0c00720c */ /* 0x040fe40000fc4270 */
[----:B------:R-:W-:Y:S01]  /*9690*/  ISETP.GT.AND P2, PT, R12, 0x1, P1 ;  /* 0x000000010c00780c */ /* 0x000fe20000f44270 */
[----:B------:R1:W-:Y:S01]  /*96a0*/  @P5 STG.E desc[UR14][R140.64+0x20], R11 ;  /* 0x0000200b8c005986 */ /* 0x0003e2000c10190e */
[----:B------:R-:W-:Y:S01]  /*96b0*/  ISETP.GT.AND P5, PT, R13, 0x88, PT ;  /* 0x000000880d00780c */ /* 0x000fe20003fa4270 */
[-C--:B------:R-:W-:Y:S01]  /*96c0*/  FMUL R13, R26, R16.reuse ;  /* 0x000000101a0d7220 */ /* 0x080fe20000400000 */
[----:B0-----:R-:W-:Y:S01]  /*96d0*/  FMUL R5, R24, R16 ;  /* 0x0000001018057220 */ /* 0x001fe20000400000 */
[----:B------:R-:W-:Y:S01]  /*96e0*/  @P3 STG.E desc[UR14][R142.64+0x20], R151 ;  /* 0x000020978e003986 */ /* 0x000fe2000c10190e */
[----:B------:R-:W-:-:S05]  /*96f0*/  ISETP.GT.AND P3, PT, R12, RZ, P5 ;  /* 0x000000ff0c00720c */ /* 0x000fca0002f64270 */
[----:B------:R0:W-:Y:S01]  /*9700*/  @P6 STG.E desc[UR14][R8.64+0x200], R5 ;  /* 0x0002000508006986 */ /* 0x0001e2000c10190e */
[----:B------:R-:W-:Y:S01]  /*9710*/  ISETP.GT.AND P6, PT, R12, 0x1, P5 ;  /* 0x000000010c00780c */ /* 0x000fe20002fc4270 */
[----:B-1----:R-:W-:Y:S02]  /*9720*/  FMUL R11, R28, R16 ;  /* 0x000000101c0b7220 */ /* 0x002fe40000400000 */
[----:B------:R-:W-:Y:S01]  /*9730*/  @P2 STG.E desc[UR14][R18.64+0x200], R25 ;  /* 0x0002001912002986 */ /* 0x000fe2000c10190e */
[----:B------:R-:W-:-:S03]  /*9740*/  ISETP.GT.AND P2, PT, R12, 0x8, P1 ;  /* 0x000000080c00780c */ /* 0x000fc60000f44270 */
[----:B------:R1:W-:Y:S01]  /*9750*/  @P3 STG.E desc[UR14][R8.64+0x220], R13 ;  /* 0x0002200d08003986 */ /* 0x0003e2000c10190e */
[----:B------:R-:W-:Y:S01]  /*9760*/  ISETP.GT.AND P3, PT, R12, 0x9, P1 ;  /* 0x000000090c00780c */ /* 0x000fe20000f64270 */
[----:B0-----:R-:W-:-:S04]  /*9770*/  FMUL R5, R30, R16 ;  /* 0x000000101e057220 */ /* 0x001fc80000400000 */
[----:B------:R-:W-:Y:S01]  /*9780*/  @P6 STG.E desc[UR14][R18.64+0x220], R27 ;  /* 0x0002201b12006986 */ /* 0x000fe2000c10190e */
[----:B------:R-:W-:-:S03]  /*9790*/  ISETP.GT.AND P6, PT, R12, 0x8, P5 ;  /* 0x000000080c00780c */ /* 0x000fc60002fc4270 */
[----:B------:R0:W-:Y:S01]  /*97a0*/  @P2 STG.E desc[UR14][R20.64+0x200], R11 ;  /* 0x0002000b14002986 */ /* 0x0001e2000c10190e */
[----:B------:R-:W-:Y:S01]  /*97b0*/  ISETP.GT.AND P2, PT, R12, 0x9, P5 ;  /* 0x000000090c00780c */ /* 0x000fe20002f44270 */
[----:B-1----:R-:W-:Y:S02]  /*97c0*/  FMUL R9, R32, R16 ;  /* 0x0000001020097220 */ /* 0x002fe40000400000 */
[----:B------:R-:W-:Y:S01]  /*97d0*/  @P3 STG.E desc[UR14][R22.64+0x200], R29 ;  /* 0x0002001d16003986 */ /* 0x000fe2000c10190e */
[----:B------:R-:W-:-:S05]  /*97e0*/  ISETP.GT.AND P3, PT, R12, 0x10, P1 ;  /* 0x000000100c00780c */ /* 0x000fca0000f64270 */
[----:B------:R1:W-:Y:S01]  /*97f0*/  @P6 STG.E desc[UR14][R20.64+0x220], R5 ;  /* 0x0002200514006986 */ /* 0x0003e2000c10190e */
[----:B------:R-:W-:Y:S01]  /*9800*/  ISETP.GT.AND P6, PT, R12, 0x11, P1 ;  /* 0x000000110c00780c */ /* 0x000fe20000fc4270 */
[----:B0-----:R-:W-:Y:S02]  /*9810*/  FMUL R11, R34, R16 ;  /* 0x00000010220b7220 */ /* 0x001fe40000400000 */
[----:B------:R-:W-:Y:S01]  /*9820*/  @P2 STG.E desc[UR14][R22.64+0x220], R31 ;  /* 0x0002201f16002986 */ /* 0x000fe2000c10190e */
[----:B------:R-:W-:-:S03]  /*9830*/  ISETP.GT.AND P2, PT, R12, 0x10, P5 ;  /* 0x000000100c00780c */ /* 0x000fc60002f44270 */
[----:B------:R0:W-:Y:S01]  /*9840*/  @P3 STG.E desc[UR14][R88.64+0x200], R9 ;  /* 0x0002000958003986 */ /* 0x0001e2000c10190e */
[----:B------:R-:W-:Y:S01]  /*9850*/  ISETP.GT.AND P3, PT, R12, 0x11, P5 ;  /* 0x000000110c00780c */ /* 0x000fe20002f64270 */
[----:B-1----:R-:W-:-:S04]  /*9860*/  FMUL R5, R36, R16 ;  /* 0x0000001024057220 */ /* 0x002fc80000400000 */
[----:B------:R-:W-:Y:S01]  /*9870*/  @P6 STG.E desc[UR14][R90.64+0x200], R33 ;  /* 0x000200215a006986 */ /* 0x000fe2000c10190e */
[----:B------:R-:W-:-:S03]  /*9880*/  ISETP.GT.AND P6, PT, R12, 0x18, P1 ;  /* 0x000000180c00780c */ /* 0x000fc60000fc4270 */
[----:B------:R1:W-:Y:S01]  /*9890*/  @P2 STG.E desc[UR14][R88.64+0x220], R11 ;  /* 0x0002200b58002986 */ /* 0x0003e2000c10190e */
[----:B------:R-:W-:Y:S01]  /*98a0*/  ISETP.GT.AND P2, PT, R12, 0x19, P1 ;  /* 0x000000190c00780c */ /* 0x000fe20000f44270 */
[----:B0-----:R-:W-:Y:S02]  /*98b0*/  FMUL R9, R38, R16 ;  /* 0x0000001026097220 */ /* 0x001fe40000400000 */
[----:B------:R-:W-:Y:S01]  /*98c0*/  @P3 STG.E desc[UR14][R90.64+0x220], R35 ;  /* 0x000220235a003986 */ /* 0x000fe2000c10190e */
[----:B------:R-:W-:-:S05]  /*98d0*/  ISETP.GT.AND P3, PT, R12, 0x18, P5 ;  /* 0x000000180c00780c */ /* 0x000fca0002f64270 */
        /* <DEDUP_REMOVED lines=107> */
[-C--:B0-----:R-:W-:Y:S02]  /*9f90*/  FMUL R11, R82, R16.reuse ;  /* 0x00000010520b7220 */ /* 0x081fe40000400000 */
[----:B------:R-:W-:Y:S01]  /*9fa0*/  @P2 STG.E desc[UR14][R134.64+0x220], R79 ;  /* 0x0002204f86002986 */ /* 0x000fe2000c10190e */
[----:B------:R-:W-:Y:S01]  /*9fb0*/  ISETP.GT.AND P2, PT, R12, 0x70, P5 ;  /* 0x000000700c00780c */ /* 0x000fe20002f44270 */
[----:B-1----:R-:W-:-:S08]  /*9fc0*/  FMUL R5, R84, R16 ;  /* 0x0000001054057220 */ /* 0x002fd00000400000 */
[----:B------:R0:W-:Y:S01]  /*9fd0*/  @P6 STG.E desc[UR14][R136.64+0x200], R9 ;  /* 0x0002000988006986 */ /* 0x0001e2000c10190e */
[C---:B------:R-:W-:Y:S02]  /*9fe0*/  ISETP.GT.AND P6, PT, R12.reuse, 0x78, P1 ;  /* 0x000000780c00780c */ /* 0x040fe40000fc4270 */
[C---:B------:R-:W-:Y:S01]  /*9ff0*/  ISETP.GT.AND P1, PT, R12.reuse, 0x79, P1 ;  /* 0x000000790c00780c */ /* 0x040fe20000f24270 */
[----:B------:R1:W-:Y:S01]  /*a000*/  @P3 STG.E desc[UR14][R138.64+0x200], R81 ;  /* 0x000200518a003986 */ /* 0x0003e2000c10190e */
[----:B------:R-:W-:-:S03]  /*a010*/  ISETP.GT.AND P3, PT, R12, 0x71, P5 ;  /* 0x000000710c00780c */ /* 0x000fc60002f64270 */
[----:B------:R1:W-:Y:S01]  /*a020*/  @P2 STG.E desc[UR14][R136.64+0x220], R11 ;  /* 0x0002200b88002986 */ /* 0x0003e2000c10190e */
[C---:B------:R-:W-:Y:S02]  /*a030*/  ISETP.GT.AND P2, PT, R12.reuse, 0x78, P5 ;  /* 0x000000780c00780c */ /* 0x040fe40002f44270 */
[----:B------:R-:W-:Y:S01]  /*a040*/  ISETP.GT.AND P5, PT, R12, 0x79, P5 ;  /* 0x000000790c00780c */ /* 0x000fe20002fa4270 */
[----:B0-----:R-:W-:-:S06]  /*a050*/  FMUL R9, R86, R16 ;  /* 0x0000001056097220 */ /* 0x001fcc0000400000 */
[----:B------:R1:W-:Y:S04]  /*a060*/  @P3 STG.E desc[UR14][R138.64+0x220], R83 ;  /* 0x000220538a003986 */ /* 0x0003e8000c10190e */
[----:B------:R1:W-:Y:S04]  /*a070*/  @P6 STG.E desc[UR14][R140.64+0x200], R5 ;  /* 0x000200058c006986 */ /* 0x0003e8000c10190e */
[----:B------:R1:W-:Y:S04]  /*a080*/  @P1 STG.E desc[UR14][R142.64+0x200], R85 ;  /* 0x000200558e001986 */ /* 0x0003e8000c10190e */
[----:B------:R1:W-:Y:S04]  /*a090*/  @P2 STG.E desc[UR14][R140.64+0x220], R9 ;  /* 0x000220098c002986 */ /* 0x0003e8000c10190e */
[----:B------:R1:W-:Y:S02]  /*a0a0*/  @P5 STG.E desc[UR14][R142.64+0x220], R87 ;  /* 0x000220578e005986 */ /* 0x0003e4000c10190e */
.L_x_277:
[----:B------:R-:W-:Y:S05]  /*a0b0*/  BSYNC B0 ;  /* 0x0000000000007941 */ /* 0x000fea0003800000 */
.L_x_25:
[----:B------:R-:W-:Y:S01]  /*a0c0*/  ULDC UR8, c[0x0][0xc] ;  /* 0x0000030000087ab9 */ /* 0x000fe20000000800 */
[----:B------:R-:W-:Y:S01]  /*a0d0*/  ULDC UR9, c[0x0][0x10] ;  /* 0x0000040000097ab9 */ /* 0x000fe20000000800 */
[----:B01----:R-:W0:Y:S01]  /*a0e0*/  LDC R5, c[0x0][0x14] ;  /* 0x00000500ff057b82 */ /* 0x003e220000000800 */
[----:B------:R-:W-:Y:S01]  /*a0f0*/  UIMAD.WIDE.U32 UR8, UR8, UR9, URZ ;  /* 0x00000009080872a5 */ /* 0x000fe2000f8e003f */
[----:B------:R-:W-:Y:S01]  /*a100*/  PRMT R9, RZ, 0x7610, R9 ;  /* 0x00007610ff097816 */ /* 0x000fe20000000009 */
[----:B------:R-:W-:-:S04]  /*a110*/  IMAD.MOV.U32 R8, RZ, RZ, -0x1 ;  /* 0xffffffffff087424 */ /* 0x000fc800078e00ff */
[----:B0-----:R-:W-:-:S04]  /*a120*/  IMAD.WIDE.U32 R2, R5, UR8, R2 ;  /* 0x0000000805027c25 */ /* 0x001fc8000f8e0002 */
[----:B------:R-:W-:Y:S01]  /*a130*/  IMAD R5, R5, UR9, RZ ;  /* 0x0000000905057c24 */ /* 0x000fe2000f8e02ff */
[----:B------:R-:W-:Y:S02]  /*a140*/  ULDC.64 UR8, c[0x0][0x750] ;  /* 0x0001d40000087ab9 */ /* 0x000fe40000000a00 */
[----:B------:R-:W-:Y:S01]  /*a150*/  ISETP.GE.U32.AND P1, PT, R2, UR8, PT ;  /* 0x0000000802007c0c */ /* 0x000fe2000bf26070 */
[----:B------:R-:W-:Y:S02]  /*a160*/  IMAD.IADD R3, R3, 0x1, R5 ;  /* 0x0000000103037824 */ /* 0x000fe400078e0205 */
[----:B------:R-:W-:-:S03]  /*a170*/  IMAD.MOV.U32 R5, RZ, RZ, -0x1 ;  /* 0xffffffffff057424 */ /* 0x000fc600078e00ff */
[----:B------:R-:W-:-:S13]  /*a180*/  ISETP.GE.U32.AND.EX P1, PT, R3, UR9, PT, P1 ;  /* 0x0000000903007c0c */ /* 0x000fda000bf26110 */
[----:B------:R-:W-:Y:S05]  /*a190*/  @P1 BRA `(.L_x_278) ;  /* 0x0000000400601947 */ /* 0x000fea0003800000 */
[----:B------:R-:W0:Y:S01]  /*a1a0*/  S2R R21, SR_CTAID.X ;  /* 0x0000000000157919 */ /* 0x000e220000002500 */
[----:B------:R-:W1:Y:S01]  /*a1b0*/  LDC.64 R18, c[0x0][0x728] ;  /* 0x0001ca00ff127b82 */ /* 0x000e620000000a00 */
[----:B------:R-:W-:Y:S01]  /*a1c0*/  ULDC UR7, c[0x0][0x150] ;  /* 0x0000540000077ab9 */ /* 0x000fe20000000800 */
[----:B------:R-:W-:Y:S01]  /*a1d0*/  IMAD.MOV.U32 R12, RZ, RZ, R2 ;  /* 0x000000ffff0c7224 */ /* 0x000fe200078e0002 */
[----:B------:R-:W0:Y:S01]  /*a1e0*/  S2R R27, SR_CTAID.Y ;  /* 0x00000000001b7919 */ /* 0x000e220000002600 */
[----:B------:R-:W-:-:S04]  /*a1f0*/  IMAD.MOV.U32 R13, RZ, RZ, R3 ;  /* 0x000000ffff0d7224 */ /* 0x000fc800078e0003 */
[----:B------:R-:W2:Y:S08]  /*a200*/  LDC R26, c[0x0][0x144] ;  /* 0x00005100ff1a7b82 */ /* 0x000eb00000000800 */
[----:B------:R-:W2:Y:S08]  /*a210*/  LDC R22, c[0x0][0x730] ;  /* 0x0001cc00ff167b82 */ /* 0x000eb00000000800 */
[----:B------:R-:W2:Y:S01]  /*a220*/  LDC.64 R24, c[0x0][0x720] ;  /* 0x0001c800ff187b82 */ /* 0x000ea20000000a00 */
[----:B-1----:R-:W-:-:S04]  /*a230*/  ISETP.NE.U32.AND P1, PT, R18, RZ, PT ;  /* 0x000000ff1200720c */ /* 0x002fc80003f25070 */
[----:B------:R-:W-:Y:S02]  /*a240*/  ISETP.NE.AND.EX P1, PT, R19, RZ, PT, P1 ;  /* 0x000000ff1300720c */ /* 0x000fe40003f25310 */
[----:B0-----:R-:W-:-:S05]  /*a250*/  I2FP.F32.U32 R5, R21 ;  /* 0x0000001500057245 */ /* 0x001fca0000201000 */
[----:B------:R-:W-:-:S04]  /*a260*/  FMUL R5, R5, UR7 ;  /* 0x0000000705057c20 */ /* 0x000fc80008400000 */
[----:B------:R0:W1:Y:S02]  /*a270*/  F2I.U32.TRUNC.NTZ R23, R5 ;  /* 0x0000000500177305 */ /* 0x000064000020f000 */
[----:B------:R-:W-:Y:S05]  /*a280*/  @!P1 BRA `(.L_x_279) ;  /* 0x0000000000289947 */ /* 0x000fea0003800000 */
[----:B0-----:R-:W0:Y:S02]  /*a290*/  LDC R5, c[0x0][0x734] ;  /* 0x0001cd00ff057b82 */ /* 0x001e240000000800 */
        /* <DEDUP_REMOVED lines=9> */
.L_x_279:
[-CC-:B--2---:R-:W-:Y:S01]  /*a330*/  SHF.R.U64 R20, R12, R22.reuse, R13.reuse ;  /* 0x000000160c147219 */ /* 0x184fe2000000120d */
[----:B------:R-:W2:Y:S01]  /*a340*/  LDC.64 R30, c[0x0][0x740] ;  /* 0x0001d000ff1e7b82 */ /* 0x000ea20000000a00 */
[----:B0-----:R-:W-:Y:S01]  /*a350*/  SHF.R.U32.HI R5, RZ, R22, R13 ;  /* 0x00000016ff057219 */ /* 0x001fe2000001160d */
[----:B-1----:R-:W-:Y:S01]  /*a360*/  IMAD.MOV R23, RZ, RZ, -R23 ;  /* 0x000000ffff177224 */ /* 0x002fe200078e0a17 */
[----:B------:R-:W-:Y:S01]  /*a370*/  IADD3 R11, P1, RZ, -R20, RZ ;  /* 0x80000014ff0b7210 */ /* 0x000fe20007f3e0ff */
[----:B------:R-:W-:-:S04]  /*a380*/  ULDC UR7, c[0x0][0x154] ;  /* 0x0000550000077ab9 */ /* 0x000fc80000000800 */
[----:B------:R-:W0:Y:S01]  /*a390*/  LDC R12, c[0x0][0x718] ;  /* 0x0001c600ff0c7b82 */ /* 0x000e220000000800 */
[----:B------:R-:W-:Y:S02]  /*a3a0*/  IMAD.X R5, RZ, RZ, ~R5, P1 ;  /* 0x000000ffff057224 */ /* 0x000fe400008e0e05 */
[----:B------:R-:W-:-:S04]  /*a3b0*/  IMAD.WIDE.U32 R8, R11, R24, R2 ;  /* 0x000000180b087225 */ /* 0x000fc800078e0002 */
[----:B------:R-:W-:Y:S01]  /*a3c0*/  IMAD R10, R5, R24, RZ ;  /* 0x00000018050a7224 */ /* 0x000fe200078e02ff */
[----:B------:R-:W1:Y:S03]  /*a3d0*/  LDC R13, c[0x0][0x708] ;  /* 0x0001c200ff0d7b82 */ /* 0x000e660000000800 */
[----:B------:R-:W-:Y:S02]  /*a3e0*/  IMAD R5, R11, R25, R10 ;  /* 0x000000190b057224 */ /* 0x000fe400078e020a */
[----:B------:R-:W-:Y:S02]  /*a3f0*/  IMAD R25, R26, R23, R21 ;  /* 0x000000171a197224 */ /* 0x000fe400078e0215 */
[----:B------:R-:W-:Y:S01]  /*a400*/  IMAD.IADD R5, R9, 0x1, R5 ;  /* 0x0000000109057824 */ /* 0x000fe200078e0205 */
[----:B------:R-:W3:Y:S01]  /*a410*/  LDC R28, c[0x0][0x758] ;  /* 0x0001d600ff1c7b82 */ /* 0x000ee20000000800 */
[----:B------:R-:W-:Y:S01]  /*a420*/  I2FP.F32.U32 R9, R27 ;  /* 0x0000001b00097245 */ /* 0x000fe20000201000 */
[----:B------:R-:W-:Y:S01]  /*a430*/  IMAD.MOV.U32 R11, RZ, RZ, 0x1 ;  /* 0x00000001ff0b7424 */ /* 0x000fe200078e00ff */
[----:B--2---:R-:W-:-:S03]  /*a440*/  ISETP.NE.U32.AND P1, PT, R30, RZ, PT ;  /* 0x000000ff1e00720c */ /* 0x004fc60003f25070 */
[----:B------:R-:W-:Y:S01]  /*a450*/  FMUL R10, R9, UR7 ;  /* 0x00000007090a7c20 */ /* 0x000fe20008400000 */
[----:B------:R-:W-:Y:S01]  /*a460*/  ISETP.NE.AND.EX P1, PT, R31, RZ, PT, P1 ;  /* 0x000000ff1f00720c */ /* 0x000fe20003f25310 */
[----:B------:R-:W2:Y:S01]  /*a470*/  LDC R24, c[0x0][0x148] ;  /* 0x00005200ff187b82 */ /* 0x000ea20000000800 */
[-CC-:B0-----:R-:W-:Y:S01]  /*a480*/  SHF.R.U64 R19, R8, R12.reuse, R5.reuse ;  /* 0x0000000c08137219 */ /* 0x181fe20000001205 */
[----:B------:R0:W0:Y:S01]  /*a490*/  F2I.U32.TRUNC.NTZ R22, R10 ;  /* 0x0000000a00167305 */ /* 0x000022000020f000 */
[----:B------:R-:W-:Y:S01]  /*a4a0*/  SHF.R.U32.HI R8, RZ, R12, R5 ;  /* 0x0000000cff087219 */ /* 0x000fe20000011605 */
[----:B------:R-:W-:-:S04]  /*a4b0*/  IMAD.MOV.U32 R9, RZ, RZ, -0x1 ;  /* 0xffffffffff097424 */ /* 0x000fc800078e00ff */
[----:B------:R-:W0:Y:S01]  /*a4c0*/  LDC R23, c[0x0][0x700] ;  /* 0x0001c000ff177b82 */ /* 0x000e220000000800 */
[-CC-:B-1----:R-:W-:Y:S02]  /*a4d0*/  SHF.R.U64 R18, R19, R13.reuse, R8.reuse ;  /* 0x0000000d13127219 */ /* 0x182fe40000001208 */
[----:B------:R-:W-:-:S05]  /*a4e0*/  SHF.R.U32.HI R5, RZ, R13, R8 ;  /* 0x0000000dff057219 */ /* 0x000fca0000011608 */
[----:B------:R-:W1:Y:S01]  /*a4f0*/  LDC R26, c[0x0][0x748] ;  /* 0x0001d200ff1a7b82 */ /* 0x000e620000000800 */
[-C--:B---3--:R-:W-:Y:S02]  /*a500*/  SHF.L.U32 R8, R9, R28.reuse, RZ ;  /* 0x0000001c09087219 */ /* 0x088fe400000006ff */
[-CC-:B------:R-:W-:Y:S02]  /*a510*/  SHF.R.U64 R21, R18, R28.reuse, R5.reuse ;  /* 0x0000001c12157219 */ /* 0x180fe40000001205 */
[----:B------:R-:W-:Y:S02]  /*a520*/  SHF.R.U32.HI R9, RZ, R28, R5 ;  /* 0x0000001cff097219 */ /* 0x000fe40000011605 */
[----:B------:R-:W-:Y:S01]  /*a530*/  LOP3.LUT R29, RZ, R8, RZ, 0x33, !PT ;  /* 0x00000008ff1d7212 */ /* 0x000fe200078e33ff */
[----:B------:R-:W3:Y:S01]  /*a540*/  LDC R32, c[0x0][0x738] ;  /* 0x0001ce00ff207b82 */ /* 0x000ee20000000800 */
[----:B------:R-:W-:Y:S01]  /*a550*/  SHF.L.U32 R28, R11, R28, RZ ;  /* 0x0000001c0b1c7219 */ /* 0x000fe200000006ff */
[----:B------:R-:W-:-:S06]  /*a560*/  IMAD.MOV.U32 R8, RZ, RZ, R21 ;  /* 0x000000ffff087224 */ /* 0x000fcc00078e0015 */
[----:B------:R-:W0:Y:S01]  /*a570*/  LDC R33, c[0x0][0x710] ;  /* 0x0001c400ff217b82 */ /* 0x000e220000000800 */
[----:B------:R-:W-:Y:S05]  /*a580*/  @!P1 BRA `(.L_x_280) ;  /* 0x0000000000289947 */ /* 0x000fea0003800000 */
[----:B------:R-:W4:Y:S02]  /*a590*/  LDC R8, c[0x0][0x74c] ;  /* 0x0001d300ff087b82 */ /* 0x000f240000000800 */
[----:B----4-:R-:W-:-:S05]  /*a5a0*/  IADD3 R5, P1, R21, R8, RZ ;  /* 0x0000000815057210 */ /* 0x010fca0007f3e0ff */
[----:B------:R-:W-:-:S04]  /*a5b0*/  IMAD.X R17, RZ, RZ, R9, P1 ;  /* 0x000000ffff117224 */ /* 0x000fc800008e0609 */
[----:B------:R-:W-:-:S04]  /*a5c0*/  IMAD.WIDE.U32 R8, R17, R30, RZ ;  /* 0x0000001e11087225 */ /* 0x000fc800078e00ff */
[----:B0-----:R-:W-:-:S04]  /*a5d0*/  IMAD.WIDE.U32 R10, P1, R5, R31, R8 ;  /* 0x0000001f050a7225 */ /* 0x001fc80007820008 */
[----:B------:R-:W-:-:S04]  /*a5e0*/  IMAD.WIDE.U32 R8, R5, R30, RZ ;  /* 0x0000001e05087225 */ /* 0x000fc800078e00ff */
[----:B------:R-:W-:Y:S01]  /*a5f0*/  IMAD.X R13, RZ, RZ, RZ, P1 ;  /* 0x000000ffff0d7224 */ /* 0x000fe200008e06ff */
[----:B------:R-:W-:Y:S01]  /*a600*/  IADD3 RZ, P1, R9, R10, RZ ;  /* 0x0000000a09ff7210 */ /* 0x000fe20007f3e0ff */
[----:B------:R-:W-:-:S04]  /*a610*/  IMAD.MOV.U32 R12, RZ, RZ, R11 ;  /* 0x000000ffff0c7224 */ /* 0x000fc800078e000b */
[----:B------:R-:W-:-:S08]  /*a620*/  IMAD.WIDE.U32.X R8, R17, R31, R12, P1 ;  /* 0x0000001f11087225 */ /* 0x000fd000008e040c */
.L_x_280:
[----:B-1----:R-:W-:Y:S01]  /*a630*/  SHF.R.U64 R5, R8, R26, R9 ;  /* 0x0000001a08057219 */ /* 0x002fe20000001209 */
[----:B0-----:R-:W-:Y:S01]  /*a640*/  VIADD R12, R23, 0xffffffff ;  /* 0xffffffff170c7836 */ /* 0x001fe20000000000 */
[----:B------:R-:W-:Y:S01]  /*a650*/  LOP3.LUT R10, R18, R29, RZ, 0xc0, !PT ;  /* 0x0000001d120a7212 */ /* 0x000fe200078ec0ff */
[----:B------:R-:W-:Y:S02]  /*a660*/  IMAD.MOV R22, RZ, RZ, -R22 ;  /* 0x000000ffff167224 */ /* 0x000fe400078e0a16 */
[----:B------:R-:W-:Y:S01]  /*a670*/  IMAD.MOV R8, RZ, RZ, -R5 ;  /* 0x000000ffff087224 */ /* 0x000fe200078e0a05 */
[----:B------:R-:W-:Y:S01]  /*a680*/  LOP3.LUT R12, R19, R12, RZ, 0xc0, !PT ;  /* 0x0000000c130c7212 */ /* 0x000fe200078ec0ff */
[----:B------:R-:W-:Y:S02]  /*a690*/  IMAD R10, R28, R5, R10 ;  /* 0x000000051c0a7224 */ /* 0x000fe400078e020a */
[----:B--2---:R-:W-:Y:S02]  /*a6a0*/  @P4 IMAD R25, R24, R22, R27 ;  /* 0x0000001618194224 */ /* 0x004fe400078e021b */
[----:B---3--:R-:W-:-:S02]  /*a6b0*/  IMAD R5, R8, R32, R21 ;  /* 0x0000002008057224 */ /* 0x008fc400078e0215 */
[----:B------:R-:W-:Y:S02]  /*a6c0*/  IMAD R10, R10, R33, R25 ;  /* 0x000000210a0a7224 */ /* 0x000fe400078e0219 */
[----:B------:R-:W-:Y:S02]  /*a6d0*/  IMAD R5, R5, R23, R12 ;  /* 0x0000001705057224 */ /* 0x000fe400078e020c */
[----:B------:R-:W-:-:S03]  /*a6e0*/  IMAD.MOV.U32 R9, RZ, RZ, 0x1 ;  /* 0x00000001ff097424 */ /* 0x000fc600078e00ff */
[----:B------:R-:W-:Y:S02]  /*a6f0*/  SEL R8, R5, R10, !P4 ;  /* 0x0000000a05087207 */ /* 0x000fe40006000000 */
[----:B------:R-:W-:Y:S01]  /*a700*/  SEL R10, R10, R5, !P4 ;  /* 0x000000050a0a7207 */ /* 0x000fe20006000000 */
[----:B------:R-:W-:-:S07]  /*a710*/  IMAD.MOV.U32 R5, RZ, RZ, R20 ;  /* 0x000000ffff057224 */ /* 0x000fce00078e0014 */
.L_x_278:
[----:B------:R-:W-:Y:S01]  /*a720*/  LOP3.LUT P1, RZ, R9, 0xff, RZ, 0xc0, !PT ;  /* 0x000000ff09ff7812 */ /* 0x000fe2000782c0ff */
[----:B------:R-:W-:-:S12]  /*a730*/  IMAD.MOV.U32 R9, RZ, RZ, R10 ;  /* 0x000000ffff097224 */ /* 0x000fd800078e000a */
[----:B------:R-:W-:Y:S05]  /*a740*/  @P1 BRA `(.L_x_281) ;  /* 0xffffff68009c1947 */ /* 0x000fea000383ffff */
[----:B------:R-:W-:Y:S05]  /*a750*/  EXIT ;  /* 0x000000000000794d */ /* 0x000fea0003800000 */
.L_x_7:
[----:B0-----:R-:W-:Y:S01]  /*a760*/  ULDC.64 UR4, c[0x0][0x750] ;  /* 0x0001d40000047ab9 */ /* 0x001fe20000000a00 */
        /* <DEDUP_REMOVED lines=25> */
.L_x_283:
[----:B------:R-:W0:Y:S01]  /*a900*/  LDC.64 R26, c[0x0][0x740] ;  /* 0x0001d000ff1a7b82 */ /* 0x000e220000000a00 */
[-CC-:B------:R-:W-:Y:S02]  /*a910*/  SHF.R.U64 R19, R14, R20.reuse, R15.reuse ;  /* 0x000000140e137219 */ /* 0x180fe4000000120f */
[----:B------:R-:W-:Y:S02]  /*a920*/  SHF.R.U32.HI R6, RZ, R20, R15 ;  /* 0x00000014ff067219 */ /* 0x000fe4000001160f */
[----:B------:R-:W-:-:S03]  /*a930*/  IADD3 R9, P0, RZ, -R19, RZ ;  /* 0x80000013ff097210 */ /* 0x000fc60007f1e0ff */
[----:B------:R-:W1:Y:S02]  /*a940*/  LDC R14, c[0x0][0x718] ;  /* 0x0001c600ff0e7b82 */ /* 0x000e640000000800 */
[----:B------:R-:W-:-:S04]  /*a950*/  IMAD.X R7, RZ, RZ, ~R6, P0 ;  /* 0x000000ffff077224 */ /* 0x000fc800000e0e06 */
[-C--:B------:R-:W-:Y:S02]  /*a960*/  IMAD R8, R7, R22.reuse, RZ ;  /* 0x0000001607087224 */ /* 0x080fe400078e02ff */
[----:B------:R-:W2:Y:S01]  /*a970*/  LDC R20, c[0x0][0x708] ;  /* 0x0001c200ff147b82 */ /* 0x000ea20000000800 */
[----:B------:R-:W-:-:S04]  /*a980*/  IMAD.WIDE.U32 R6, R9, R22, R2 ;  /* 0x0000001609067225 */ /* 0x000fc800078e0002 */
[----:B------:R-:W-:Y:S02]  /*a990*/  IMAD R9, R9, R23, R8 ;  /* 0x0000001709097224 */ /* 0x000fe400078e0208 */
[----:B------:R-:W-:Y:S01]  /*a9a0*/  IMAD.MOV.U32 R8, RZ, RZ, -0x1 ;  /* 0xffffffffff087424 */ /* 0x000fe200078e00ff */
[----:B------:R-:W3:Y:S01]  /*a9b0*/  LDC R25, c[0x0][0x758] ;  /* 0x0001d600ff197b82 */ /* 0x000ee20000000800 */
[----:B------:R-:W-:Y:S01]  /*a9c0*/  IMAD.IADD R7, R7, 0x1, R9 ;  /* 0x0000000107077824 */ /* 0x000fe200078e0209 */
[----:B0-----:R-:W-:-:S04]  /*a9d0*/  ISETP.NE.U32.AND P0, PT, R26, RZ, PT ;  /* 0x000000ff1a00720c */ /* 0x001fc80003f05070 */
[----:B------:R-:W-:Y:S02]  /*a9e0*/  ISETP.NE.AND.EX P0, PT, R27, RZ, PT, P0 ;  /* 0x000000ff1b00720c */ /* 0x000fe40003f05300 */
[----:B------:R-:W0:Y:S01]  /*a9f0*/  LDC R22, c[0x0][0x700] ;  /* 0x0001c000ff167b82 */ /* 0x000e220000000800 */
[-CC-:B-1----:R-:W-:Y:S02]  /*aa00*/  SHF.R.U64 R16, R6, R14.reuse, R7.reuse ;  /* 0x0000000e06107219 */ /* 0x182fe40000001207 */
[----:B------:R-:W-:-:S05]  /*aa10*/  SHF.R.U32.HI R7, RZ, R14, R7 ;  /* 0x0000000eff077219 */ /* 0x000fca0000011607 */
[----:B------:R-:W1:Y:S01]  /*aa20*/  LDC R24, c[0x0][0x748] ;  /* 0x0001d200ff187b82 */ /* 0x000e620000000800 */
[-CC-:B--2---:R-:W-:Y:S02]  /*aa30*/  SHF.R.U64 R21, R16, R20.reuse, R7.reuse ;  /* 0x0000001410157219 */ /* 0x184fe40000001207 */
[----:B------:R-:W-:Y:S01]  /*aa40*/  SHF.R.U32.HI R6, RZ, R20, R7 ;  /* 0x00000014ff067219 */ /* 0x000fe20000011607 */
[----:B------:R-:W-:-:S04]  /*aa50*/  IMAD.MOV.U32 R20, RZ, RZ, 0x1 ;  /* 0x00000001ff147424 */ /* 0x000fc800078e00ff */
        /* <DEDUP_REMOVED lines=18> */
.L_x_284:
[----:B-1----:R-:W-:Y:S01]  /*ab80*/  SHF.R.U64 R7, R6, R24, R7 ;  /* 0x0000001806077219 */ /* 0x002fe20000001207 */
[----:B0-----:R-:W-:Y:S01]  /*ab90*/  VIADD R9, R22, 0xffffffff ;  /* 0xffffffff16097836 */ /* 0x001fe20000000000 */
[----:B------:R-:W-:Y:S01]  /*aba0*/  SHF.L.U32 R20, R20, R25, RZ ;  /* 0x0000001914147219 */ /* 0x000fe200000006ff */
[----:B------:R-:W-:Y:S01]  /*abb0*/  @P4 IMAD R12, R13, R18, R10 ;  /* 0x000000120d0c4224 */ /* 0x000fe200078e020a */
[----:B------:R-:W-:Y:S01]  /*abc0*/  LOP3.LUT R6, R21, R30, RZ, 0xc0, !PT ;  /* 0x0000001e15067212 */ /* 0x000fe200078ec0ff */
[----:B------:R-:W-:Y:S01]  /*abd0*/  IMAD.MOV R8, RZ, RZ, -R7 ;  /* 0x000000ffff087224 */ /* 0x000fe200078e0a07 */
[----:B------:R-:W-:-:S03]  /*abe0*/  LOP3.LUT R9, R16, R9, RZ, 0xc0, !PT ;  /* 0x0000000910097212 */ /* 0x000fc600078ec0ff */
[----:B------:R-:W-:Y:S02]  /*abf0*/  IMAD R7, R20, R7, R6 ;  /* 0x0000000714077224 */ /* 0x000fe400078e0206 */
[----:B--2---:R-:W-:Y:S02]  /*ac00*/  IMAD R6, R8, R28, R23 ;  /* 0x0000001c08067224 */ /* 0x004fe400078e0217 */
[----:B---3--:R-:W-:Y:S02]  /*ac10*/  IMAD R8, R7, R29, R12 ;  /* 0x0000001d07087224 */ /* 0x008fe400078e020c */
[----:B------:R-:W-:Y:S02]  /*ac20*/  IMAD R9, R6, R22, R9 ;  /* 0x0000001606097224 */ /* 0x000fe400078e0209 */
[----:B------:R-:W-:-:S03]  /*ac30*/  IMAD.MOV.U32 R7, RZ, RZ, 0x1 ;  /* 0x00000001ff077424 */ /* 0x000fc600078e00ff */
[----:B------:R-:W-:Y:S02]  /*ac40*/  SEL R6, R9, R8, !P4 ;  /* 0x0000000809067207 */ /* 0x000fe40006000000 */
[----:B------:R-:W-:-:S07]  /*ac50*/  SEL R8, R8, R9, !P4 ;  /* 0x0000000908087207 */ /* 0x000fce0006000000 */
.L_x_282:
[----:B------:R-:W-:-:S08]  /*ac60*/  NOP ;  /* 0x0000000000007918 */ /* 0x000fd00000000000 */
[----:B------:R-:W0:-:S00]  /*ac70*/  USETMAXREG.DEALLOC.CTAPOOL 0x28 ;  /* 0x00000028000079c8 */ /* 0x000e0000080e0500 */
[----:B0-----:R-:W-:-:S13]  /*ac80*/  ISETP.NE.AND P0, PT, R5, RZ, PT ;  /* 0x000000ff0500720c */ /* 0x001fda0003f05270 */
[----:B------:R-:W-:Y:S05]  /*ac90*/  @P0 EXIT ;  /* 0x000000000000094d */ /* 0x000fea0003800000 */
[----:B------:R-:W-:Y:S01]  /*aca0*/  LOP3.LUT P0, RZ, R7, 0xff, RZ, 0xc0, !PT ;  /* 0x000000ff07ff7812 */ /* 0x000fe2000780c0ff */
[----:B------:R-:W-:Y:S02]  /*acb0*/  IMAD.MOV.U32 R10, RZ, RZ, 0x1 ;  /* 0x00000001ff0a7424 */ /* 0x000fe400078e00ff */
[----:B------:R-:W-:-:S10]  /*acc0*/  IMAD.MOV.U32 R11, RZ, RZ, RZ ;  /* 0x000000ffff0b7224 */ /* 0x000fd400078e00ff */
[----:B------:R-:W-:Y:S05]  /*acd0*/  @!P0 BRA `(.L_x_285) ;  /* 0x0000000c00788947 */ /* 0x000fea0003800000 */
[----:B------:R-:W0:Y:S01]  /*ace0*/  LDC R5, c[0x0][0x28c] ;  /* 0x0000a300ff057b82 */ /* 0x000e220000000800 */
[----:B------:R-:W1:Y:S01]  /*acf0*/  S2R R17, SR_CgaCtaId ;  /* 0x0000000000117919 */ /* 0x000e620000008800 */
[----:B------:R-:W-:Y:S01]  /*ad00*/  ULDC UR5, c[0x0][0x758] ;  /* 0x0001d60000057ab9 */ /* 0x000fe20000000800 */
[----:B------:R-:W-:Y:S01]  /*ad10*/  UMOV UR7, 0xffffffff ;  /* 0xffffffff00077882 */ /* 0x000fe20000000000 */
[----:B------:R-:W-:Y:S01]  /*ad20*/  ULDC UR6, c[0x0][0xc] ;  /* 0x0000030000067ab9 */ /* 0x000fe20000000800 */
[----:B------:R-:W-:Y:S01]  /*ad30*/  USHF.L.U32 UR9, UR7, UR5, URZ ;  /* 0x0000000507097299 */ /* 0x000fe2000800063f */
[----:B------:R-:W-:Y:S01]  /*ad40*/  BSSY B0, `(.L_x_285) ;  /* 0x00000d7000007945 */ /* 0x000fe20003800000 */
[----:B------:R-:W-:Y:S01]  /*ad50*/  UMOV UR8, 0x1 ;  /* 0x0000000100087882 */ /* 0x000fe20000000000 */
[----:B------:R-:W-:Y:S01]  /*ad60*/  ULDC UR7, c[0x0][0x10] ;  /* 0x0000040000077ab9 */ /* 0x000fe20000000800 */
[----:B------:R-:W-:Y:S01]  /*ad70*/  USHF.L.U32 UR5, UR8, UR5, URZ ;  /* 0x0000000508057299 */ /* 0x000fe2000800063f */
[----:B------:R-:W-:Y:S01]  /*ad80*/  IMAD.MOV.U32 R13, RZ, RZ, 0x1 ;  /* 0x00000001ff0d7424 */ /* 0x000fe200078e00ff */
[----:B------:R-:W-:Y:S01]  /*ad90*/  UIMAD.WIDE.U32 UR6, UR6, UR7, URZ ;  /* 0x00000007060672a5 */ /* 0x000fe2000f8e003f */
[----:B------:R-:W-:Y:S01]  /*ada0*/  LOP3.LUT R12, R4, 0x2, RZ, 0xfc, !PT ;  /* 0x00000002040c7812 */ /* 0x000fe200078efcff */
[----:B------:R-:W-:Y:S01]  /*adb0*/  ULDC UR8, c[0x0][0x14] ;  /* 0x0000050000087ab9 */ /* 0x000fe20000000800 */
[----:B------:R-:W-:Y:S01]  /*adc0*/  IMAD.MOV.U32 R11, RZ, RZ, RZ ;  /* 0x000000ffff0b7224 */ /* 0x000fe200078e00ff */
[----:B------:R-:W-:-:S02]  /*add0*/  UIMAD.WIDE.U32 UR32, UR6, UR8, URZ ;  /* 0x00000008062072a5 */ /* 0x000fc4000f8e003f */
[----:B------:R-:W-:Y:S01]  /*ade0*/  UIMAD UR7, UR7, UR8, URZ ;  /* 0x00000008070772a4 */ /* 0x000fe2000f8e023f */
[----:B------:R-:W-:Y:S01]  /*adf0*/  ULDC UR4, c[0x0][0x700] ;  /* 0x0001c00000047ab9 */ /* 0x000fe20000000800 */
[----:B------:R-:W-:Y:S02]  /*ae00*/  ULOP3.LUT UR6, URZ, UR9, URZ, 0x33, !UPT ;  /* 0x000000093f067292 */ /* 0x000fe4000f8e333f */
[----:B------:R-:W-:Y:S01]  /*ae10*/  UIADD3 UR4, UR4, -0x1, URZ ;  /* 0xffffffff04047890 */ /* 0x000fe2000fffe03f */
[----:B0-----:R-:W-:Y:S01]  /*ae20*/  VIADD R5, R5, 0x3f ;  /* 0x0000003f05057836 */ /* 0x001fe20000000000 */
[----:B------:R-:W-:Y:S01]  /*ae30*/  UIADD3 UR7, UR33, UR7, URZ ;  /* 0x0000000721077290 */ /* 0x000fe2000fffe03f */
[----:B------:R-:W-:-:S03]  /*ae40*/  ULDC.64 UR34, c[0x0][0x198] ;  /* 0x0000660000227ab9 */ /* 0x000fc60000000a00 */
[----:B------:R-:W-:-:S04]  /*ae50*/  SHF.R.S32.HI R10, RZ, 0x1f, R5 ;  /* 0x0000001fff0a7819 */ /* 0x000fc80000011405 */
[----:B------:R-:W-:Y:S01]  /*ae60*/  LEA.HI R14, R10, R5, RZ, 0x6 ;  /* 0x000000050a0e7211 */ /* 0x000fe200078f30ff */
[C---:B-1----:R-:W-:Y:S02]  /*ae70*/  IMAD.SHL.U32 R15, R17.reuse, 0x80, RZ ;  /* 0x00000080110f7824 */ /* 0x042fe400078e00ff */
[C---:B------:R-:W-:Y:S01]  /*ae80*/  IMAD.SHL.U32 R16, R17.reuse, 0x1000, RZ ;  /* 0x0000100011107824 */ /* 0x040fe200078e00ff */
[----:B------:R-:W-:Y:S01]  /*ae90*/  SHF.R.S32.HI R14, RZ, 0x6, R14 ;  /* 0x00000006ff0e7819 */ /* 0x000fe2000001140e */
[----:B------:R-:W-:Y:S01]  /*aea0*/  IMAD.SHL.U32 R17, R17, 0x400, RZ ;  /* 0x0000040011117824 */ /* 0x000fe200078e00ff */
[----:B------:R-:W-:Y:S01]  /*aeb0*/  LOP3.LUT R15, R15, 0x80, RZ, 0xc0, !PT ;  /* 0x000000800f0f7812 */ /* 0x000fe200078ec0ff */
[----:B------:R-:W-:Y:S01]  /*aec0*/  IMAD.MOV.U32 R10, RZ, RZ, 0x1 ;  /* 0x00000001ff0a7424 */ /* 0x000fe200078e00ff */
[----:B------:R-:W-:Y:S01]  /*aed0*/  LOP3.LUT R16, R16, 0x1000, RZ, 0xc0, !PT ;  /* 0x0000100010107812 */ /* 0x000fe200078ec0ff */
[----:B------:R-:W-:Y:S01]  /*aee0*/  VIADD R18, R14, 0x1 ;  /* 0x000000010e127836 */ /* 0x000fe20000000000 */
[----:B------:R-:W-:-:S07]  /*aef0*/  LOP3.LUT R17, R17, 0x400, RZ, 0xc0, !PT ;  /* 0x0000040011117812 */ /* 0x000fce00078ec0ff */
.L_x_296:
[----:B------:R-:W-:-:S03]  /*af00*/  UMOV UR8, 0xffffffff ;  /* 0xffffffff00087882 */ /* 0x000fc60000000000 */
[----:B------:R-:W-:Y:S05]  /*af10*/  BRA.DIV UR8, `(.L_x_286) ;  /* 0x0000001208087947 */ /* 0x000fea000b800000 */
[----:B------:R-:W-:-:S13]  /*af20*/  ELECT P0, URZ, PT ;  /* 0x00000000003f782f */ /* 0x000fda0003800000 */
.L_x_309:
[----:B------:R-:W0:Y:S01]  /*af30*/  LDC R5, c[0x0][0x28c] ;  /* 0x0000a300ff057b82 */ /* 0x000e220000000800 */
[----:B------:R-:W-:Y:S01]  /*af40*/  BSSY B1, `(.L_x_287) ;  /* 0x0000046000017945 */ /* 0x000fe20003800000 */
[----:B0-----:R-:W-:-:S13]  /*af50*/  ISETP.LT.OR P0, PT, R5, 0x1, !P0 ;  /* 0x000000010500780c */ /* 0x001fda0004701670 */
[----:B------:R-:W-:Y:S05]  /*af60*/  @P0 BRA `(.L_x_288) ;  /* 0x00000004000c0947 */ /* 0x000fea0003800000 */
[----:B------:R-:W-:Y:S01]  /*af70*/  IMAD.SHL.U32 R21, R6, 0x80, RZ ;  /* 0x0000008006157824 */ /* 0x000fe200078e00ff */
[----:B------:R-:W-:Y:S01]  /*af80*/  CS2R R24, SRZ ;  /* 0x0000000000187805 */ /* 0x000fe2000001ff00 */
[----:B------:R-:W-:Y:S02]  /*af90*/  IMAD R20, R8, 0x100, R15 ;  /* 0x0000010008147824 */ /* 0x000fe400078e020f */
[----:B------:R-:W-:Y:S02]  /*afa0*/  IMAD.MOV.U32 R5, RZ, RZ, R18 ;  /* 0x000000ffff057224 */ /* 0x000fe400078e0012 */
[----:B------:R-:W-:Y:S02]  /*afb0*/  IMAD.MOV.U32 R6, RZ, RZ, R10 ;  /* 0x000000ffff067224 */ /* 0x000fe400078e000a */
[----:B------:R-:W-:Y:S02]  /*afc0*/  IMAD.MOV.U32 R7, RZ, RZ, R11 ;  /* 0x000000ffff077224 */ /* 0x000fe400078e000b */
[----:B------:R-:W-:-:S07]  /*afd0*/  IMAD.MOV.U32 R26, RZ, RZ, RZ ;  /* 0x000000ffff1a7224 */ /* 0x000fce00078e00ff */
.L_x_291:
[----:B------:R-:W0:Y:S01]  /*afe0*/  S2R R9, SR_CgaCtaId ;  /* 0x0000000000097919 */ /* 0x000e220000008800 */
[----:B------:R-:W-:Y:S02]  /*aff0*/  MOV R8, 0x400 ;  /* 0x0000040000087802 */ /* 0x000fe40000000f00 */
[----:B------:R-:W-:Y:S02]  /*b000*/  LOP3.LUT P1, RZ, R0, 0x7f, RZ, 0xc0, !PT ;  /* 0x0000007f00ff7812 */ /* 0x000fe4000782c0ff */
[----:B0-----:R-:W-:Y:S02]  /*b010*/  LEA R22, R9, R8, 0x18 ;  /* 0x0000000809167211 */ /* 0x001fe400078ec0ff */
[----:B------:R-:W-:-:S09]  /*b020*/  SHF.L.U32 R8, R6, 0x1f, RZ ;  /* 0x0000001f06087819 */ /* 0x000fd200000006ff */
[----:B------:R-:W0:Y:S01]  /*b030*/  @!P1 LDC R9, c[0x0][0x640] ;  /* 0x00019000ff099b82 */ /* 0x000e220000000800 */
[----:B------:R-:W-:-:S04]  /*b040*/  IMAD R23, R7, 0x8, R22 ;  /* 0x0000000807177824 */ /* 0x000fc800078e0216 */
[----:B------:R-:W1:Y:S02]  /*b050*/  SYNCS.PHASECHK.TRANS64.TRYWAIT P0, [R23+URZ+0x30], R8 ;  /* 0x00003008170075a7 */ /* 0x000e64000800017f */
[----:B-1----:R-:W-:Y:S05]  /*b060*/  @!P0 BRA `(.L_x_289) ;  /* 0x0000000c00d48947 */ /* 0x002fea0003800000 */
.L_x_310:
[----:B-1----:R-:W-:Y:S01]  /*b070*/  PRMT R8, R12, 0x9910, RZ ;  /* 0x000099100c087816 */ /* 0x002fe200000000ff */
[----:B0-----:R0:W-:Y:S03]  /*b080*/  @!P1 SYNCS.ARRIVE.TRANS64 RZ, [R23+URZ], R9 ;  /* 0x0000000917ff99a7 */ /* 0x0011e6000800003f */
[----:B------:R-:W-:-:S13]  /*b090*/  ISETP.NE.AND P0, PT, R8, 0x2, PT ;  /* 0x000000020800780c */ /* 0x000fda0003f05270 */
[----:B0-----:R-:W-:Y:S05]  /*b0a0*/  @P0 BRA `(.L_x_290) ;  /* 0x0000000000040947 */ /* 0x001fea0003800000 */
[----:B------:R-:W-:Y:S01]  /*b0b0*/  BPT.TRAP 0x1 ;  /* 0x000000040000795c */ /* 0x000fe20000300000 */
.L_x_290:
[C---:B------:R-:W-:Y:S01]  /*b0c0*/  IMAD R8, R7.reuse, 0x2000, R16 ;  /* 0x0000200007087824 */ /* 0x040fe200078e0210 */
[----:B------:R-:W-:Y:S01]  /*b0d0*/  R2UR UR9, R22 ;  /* 0x00000000160972ca */ /* 0x000fe200000e0000 */
[--C-:B------:R-:W-:Y:S01]  /*b0e0*/  IMAD R9, R7, 0x4000, R22.reuse ;  /* 0x0000400007097824 */ /* 0x100fe200078e0216 */
[----:B------:R-:W-:Y:S01]  /*b0f0*/  R2UR UR25, R23 ;  /* 0x00000000171972ca */ /* 0x000fe200000e0000 */
[----:B------:R-:W-:Y:S01]  /*b100*/  IMAD R8, R8, 0x2, R22 ;  /* 0x0000000208087824 */ /* 0x000fe200078e0216 */
[----:B------:R-:W-:Y:S01]  /*b110*/  R2UR UR28, R19 ;  /* 0x00000000131c72ca */ /* 0x000fe200000e0000 */
[----:B------:R-:W-:Y:S01]  /*b120*/  VIADD R5, R5, 0xffffffff ;  /* 0xffffffff05057836 */ /* 0x000fe20000000000 */
[----:B------:R-:W-:Y:S01]  /*b130*/  R2UR UR8, R9 ;  /* 0x00000000090872ca */ /* 0x000fe200000e0000 */
[----:B------:R-:W-:Y:S01]  /*b140*/  UIADD3 UR14, UP0, UR34, 0xf0, URZ ;  /* 0x000000f0220e7890 */ /* 0x000fe2000ff1e03f */
[----:B------:R-:W-:Y:S01]  /*b150*/  R2UR UR24, R8 ;  /* 0x00000000081872ca */ /* 0x000fe200000e0000 */
[----:B------:R-:W-:Y:S01]  /*b160*/  IMAD R8, R7, 0x800, R17 ;  /* 0x0000080007087824 */ /* 0x000fe200078e0211 */
[----:B------:R-:W-:Y:S01]  /*b170*/  R2UR UR27, R20 ;  /* 0x00000000141b72ca */ /* 0x000fe200000e0000 */
[----:B------:R-:W-:Y:S01]  /*b180*/  UIADD3 UR22, UP1, UR34, 0x1f0, URZ ;  /* 0x000001f022167890 */ /* 0x000fe2000ff3e03f */
[----:B------:R-:W-:Y:S01]  /*b190*/  R2UR UR26, R25 ;  /* 0x00000000191a72ca */ /* 0x000fe200000e0000 */
[----:B------:R-:W-:Y:S01]  /*b1a0*/  UIADD3 UR36, UP2, UR34, 0x2f0, URZ ;  /* 0x000002f022247890 */ /* 0x000fe2000ff5e03f */
[----:B------:R-:W-:Y:S01]  /*b1b0*/  R2UR UR16, R8 ;  /* 0x00000000081072ca */ /* 0x000fe200000e0000 */
[----:B------:R-:W-:Y:S01]  /*b1c0*/  UIADD3.X UR15, URZ, UR35, URZ, UP0, !UPT ;  /* 0x000000233f0f7290 */ /* 0x000fe200087fe43f */
[----:B------:R-:W-:Y:S01]  /*b1d0*/  R2UR UR19, R26 ;  /* 0x000000001a1372ca */ /* 0x000fe200000e0000 */
[----:B------:R-:W-:Y:S01]  /*b1e0*/  UIADD3.X UR23, URZ, UR35, URZ, UP1, !UPT ;  /* 0x000000233f177290 */ /* 0x000fe20008ffe43f */
[----:B------:R-:W-:Y:S01]  /*b1f0*/  R2UR UR10, R24 ;  /* 0x00000000180a72ca */ /* 0x000fe200000e0000 */
[----:B------:R-:W-:Y:S01]  /*b200*/  VIADD R7, R7, 0x1 ;  /* 0x0000000107077836 */ /* 0x000fe20000000000 */
[----:B------:R-:W-:Y:S01]  /*b210*/  R2UR UR11, R21 ;  /* 0x00000000150b72ca */ /* 0x000fe200000e0000 */
[----:B------:R-:W-:Y:S01]  /*b220*/  UIADD3 UR24, UR24, 0x180, URZ ;  /* 0x0000018018187890 */ /* 0x000fe2000fffe03f */
[----:B------:R-:W-:Y:S01]  /*b230*/  ISETP.GT.AND P1, PT, R5, 0x1, PT ;  /* 0x000000010500780c */ /* 0x000fe20003f24270 */
[----:B------:R-:W-:Y:S01]  /*b240*/  UIADD3.X UR37, URZ, UR35, URZ, UP2, !UPT ;  /* 0x000000233f257290 */ /* 0x000fe200097fe43f */
[----:B------:R-:W-:Y:S01]  /*b250*/  ISETP.NE.AND P0, PT, R7, 0x6, PT ;  /* 0x000000060700780c */ /* 0x000fe20003f05270 */
[----:B------:R-:W-:Y:S01]  /*b260*/  UIADD3 UR8, UR8, 0x18180, URZ ;  /* 0x0001818008087890 */ /* 0x000fe2000fffe03f */
[----:B------:R-:W-:Y:S01]  /*b270*/  VIADD R26, R26, 0x1 ;  /* 0x000000011a1a7836 */ /* 0x000fe20000000000 */
[----:B------:R-:W-:Y:S01]  /*b280*/  UIADD3 UR16, UR9, 0x30180, UR16 ;  /* 0x0003018009107890 */ /* 0x000fe2000fffe010 */
[----:B------:R-:W-:Y:S01]  /*b290*/  SEL R9, RZ, 0x1, P0 ;  /* 0x00000001ff097807 */ /* 0x000fe20000000000 */
[----:B------:R-:W-:Y:S01]  /*b2a0*/  UMOV UR13, 0x30000 ;  /* 0x00030000000d7882 */ /* 0x000fe20000000000 */
[----:B------:R-:W-:Y:S01]  /*b2b0*/  UMOV UR30, 0x0 ;  /* 0x00000000001e7882 */ /* 0x000fe20000000000 */
[----:B------:R-:W-:Y:S01]  /*b2c0*/  UMOV UR31, 0x10000000 ;  /* 0x10000000001f7882 */ /* 0x000fe20000000000 */
[----:B------:R-:W-:Y:S01]  /*b2d0*/  UMOV UR17, UR25 ;  /* 0x0000001900117c82 */ /* 0x000fe20008000000 */
[----:B------:R-:W-:Y:S01]  /*b2e0*/  UMOV UR20, UR28 ;  /* 0x0000001c00147c82 */ /* 0x000fe20008000000 */
[----:B------:R-:W-:Y:S01]  /*b2f0*/  UMOV UR18, UR27 ;  /* 0x0000001b00127c82 */ /* 0x000fe20008000000 */
[----:B------:R0:W-:Y:S01]  /*b300*/  UTMALDG.3D.MULTICAST [UR24], [UR14], UR13, desc[UR30] ;  /* 0x00001e180e0073b4 */ /* 0x0001e2000801180d */
[----:B------:R-:W-:Y:S01]  /*b310*/  UMOV UR9, UR25 ;  /* 0x0000001900097c82 */ /* 0x000fe20008000000 */
[----:B------:R-:W-:Y:S01]  /*b320*/  UMOV UR12, UR28 ;  /* 0x0000001c000c7c82 */ /* 0x000fe20008000000 */
[----:B------:R-:W-:Y:S01]  /*b330*/  LOP3.LUT R6, R6, R9, RZ, 0x3c, !PT ;  /* 0x0000000906067212 */ /* 0x000fe200078e3cff */
[----:B------:R-:W-:Y:S01]  /*b340*/  VIADD R25, R25, 0x20 ;  /* 0x0000002019197836 */ /* 0x000fe20000000000 */
[----:B------:R-:W-:Y:S01]  /*b350*/  SEL R7, R7, RZ, P0 ;  /* 0x000000ff07077207 */ /* 0x000fe20000000000 */
[----:B------:R-:W-:Y:S01]  /*b360*/  VIADD R24, R24, 0x40 ;  /* 0x0000004018187836 */ /* 0x000fe20000000000 */
[----:B------:R0:W-:Y:S01]  /*b370*/  UTMALDG.3D.MULTICAST [UR16], [UR22], UR13, desc[UR30] ;  /* 0x00001e10160073b4 */ /* 0x0001e2000801180d */
[----:B------:R0:W-:Y:S02]  /*b380*/  UTMALDG.3D [UR8], [UR36], desc[UR30] ;  /* 0x00001e08240075b4 */ /* 0x0001e40008011000 */
[----:B0-----:R-:W-:Y:S05]  /*b390*/  @P1 BRA `(.L_x_291) ;  /* 0xfffffffc00101947 */ /* 0x001fea000383ffff */
.L_x_288:
[----:B------:R-:W-:Y:S05]  /*b3a0*/  BSYNC B1 ;  /* 0x0000000000017941 */ /* 0x000fea0003800000 */
.L_x_287:
[----:B------:R-:W-:Y:S01]  /*b3b0*/  LOP3.LUT P1, RZ, R13, 0xff, RZ, 0xc0, !PT ;  /* 0x000000ff0dff7812 */ /* 0x000fe2000782c0ff */
[C---:B------:R-:W-:Y:S01]  /*b3c0*/  IMAD.IADD R8, R14.reuse, 0x1, R11 ;  /* 0x000000010e087824 */ /* 0x040fe200078e020b */
[----:B------:R-:W-:Y:S01]  /*b3d0*/  ULDC.64 UR8, c[0x0][0x750] ;  /* 0x0001d40000087ab9 */ /* 0x000fe20000000a00 */
[----:B------:R-:W-:Y:S01]  /*b3e0*/  ISETP.GE.U32.AND P2, PT, R14, 0x6, PT ;  /* 0x000000060e00780c */ /* 0x000fe20003f46070 */
[----:B------:R-:W-:Y:S01]  /*b3f0*/  BSSY B1, `(.L_x_292) ;  /* 0x0000069000017945 */ /* 0x000fe20003800000 */
[----:B------:R-:W-:Y:S01]  /*b400*/  IMAD.MOV.U32 R19, RZ, RZ, -0x1 ;  /* 0xffffffffff137424 */ /* 0x000fe200078e00ff */
[----:B------:R-:W-:Y:S02]  /*b410*/  ISETP.GT.U32.AND P0, PT, R8, 0x5, PT ;  /* 0x000000050800780c */ /* 0x000fe40003f04070 */
[----:B------:R-:W-:Y:S02]  /*b420*/  PRMT R13, RZ, 0x7610, R13 ;  /* 0x00007610ff0d7816 */ /* 0x000fe4000000000d */
[----:B------:R-:W-:-:S03]  /*b430*/  ISETP.LT.U32.AND P0, PT, R14, 0x6, P0 ;  /* 0x000000060e00780c */ /* 0x000fc60000701070 */
[----:B------:R-:W0:Y:S01]  /*b440*/  @P1 S2R R6, SR_CgaCtaId ;  /* 0x0000000000061919 */ /* 0x000e220000008800 */
[----:B------:R-:W-:-:S04]  /*b450*/  @P1 MOV R5, 0x400 ;  /* 0x0000040000051802 */ /* 0x000fc80000000f00 */
[----:B0-----:R-:W-:Y:S01]  /*b460*/  @P1 LEA R5, R6, R5, 0x18 ;  /* 0x0000000506051211 */ /* 0x001fe200078ec0ff */
[----:B------:R-:W-:-:S03]  /*b470*/  IMAD.WIDE.U32 R6, R8, -0x55555555, RZ ;  /* 0xaaaaaaab08067825 */ /* 0x000fc600078e00ff */
[----:B------:R0:W-:Y:S01]  /*b480*/  @P1 SYNCS.ARRIVE.TRANS64.A1T0 RZ, [R5+URZ+0x78], RZ ;  /* 0x000078ff05ff19a7 */ /* 0x0001e2000810003f */
[----:B------:R-:W-:Y:S01]  /*b490*/  IADD3 R2, P1, R2, UR32, RZ ;  /* 0x0000002002027c10 */ /* 0x000fe2000ff3e0ff */
[----:B------:R-:W-:Y:S01]  /*b4a0*/  IMAD.MOV.U32 R6, RZ, RZ, -0x1 ;  /* 0xffffffffff067424 */ /* 0x000fe200078e00ff */
[----:B------:R-:W-:Y:S02]  /*b4b0*/  SHF.R.U32.HI R7, RZ, 0x2, R7 ;  /* 0x00000002ff077819 */ /* 0x000fe40000011607 */
[----:B------:R-:W-:Y:S02]  /*b4c0*/  IADD3.X R3, R3, UR7, RZ, P1, !PT ;  /* 0x0000000703037c10 */ /* 0x000fe40008ffe4ff */
[----:B0-----:R-:W-:Y:S01]  /*b4d0*/  SEL R5, RZ, 0x1, !P0 ;  /* 0x00000001ff057807 */ /* 0x001fe20004000000 */
[----:B------:R-:W-:Y:S01]  /*b4e0*/  IMAD R11, R7, -0x6, R8 ;  /* 0xfffffffa070b7824 */ /* 0x000fe200078e0208 */
[----:B------:R-:W-:Y:S01]  /*b4f0*/  ISETP.GE.U32.AND P0, PT, R2, UR8, PT ;  /* 0x0000000802007c0c */ /* 0x000fe2000bf06070 */
[----:B------:R-:W-:Y:S01]  /*b500*/  IMAD.MOV.U32 R8, RZ, RZ, -0x1 ;  /* 0xffffffffff087424 */ /* 0x000fe200078e00ff */
[----:B------:R-:W-:-:S02]  /*b510*/  LOP3.LUT R10, R10, R5, RZ, 0x3c, !PT ;  /* 0x000000050a0a7212 */ /* 0x000fc400078e3cff */
[----:B------:R-:W-:Y:S02]  /*b520*/  ISETP.GE.U32.AND.EX P0, PT, R3, UR9, PT, P0 ;  /* 0x0000000903007c0c */ /* 0x000fe4000bf06100 */
[----:B------:R-:W-:Y:S02]  /*b530*/  @P2 LOP3.LUT R10, R10, 0x1, R7, 0x78, !PT ;  /* 0x000000010a0a2812 */ /* 0x000fe400078e7807 */
[----:B------:R-:W-:-:S09]  /*b540*/  PRMT R5, RZ, 0x7610, R5 ;  /* 0x00007610ff057816 */ /* 0x000fd20000000005 */
[----:B------:R-:W-:Y:S05]  /*b550*/  @P0 BRA `(.L_x_293) ;  /* 0x0000000400480947 */ /* 0x000fea0003800000 */
[----:B------:R-:W0:Y:S01]  /*b560*/  S2R R5, SR_CTAID.X ;  /* 0x0000000000057919 */ /* 0x000e220000002500 */
[----:B------:R-:W-:Y:S01]  /*b570*/  ULDC UR8, c[0x0][0x150] ;  /* 0x0000540000087ab9 */ /* 0x000fe20000000800 */
[----:B------:R-:W1:Y:S01]  /*b580*/  LDC R8, c[0x0][0x144] ;  /* 0x00005100ff087b82 */ /* 0x000e620000000800 */
[----:B------:R-:W-:Y:S01]  /*b590*/  ULDC UR11, c[0x0][0x730] ;  /* 0x0001cc00000b7ab9 */ /* 0x000fe20000000800 */
[----:B------:R-:W2:Y:S01]  /*b5a0*/  S2R R21, SR_CTAID.Y ;  /* 0x0000000000157919 */ /* 0x000ea20000002600 */
[----:B------:R-:W-:-:S05]  /*b5b0*/  ULDC UR12, c[0x0][0x154] ;  /* 0x00005500000c7ab9 */ /* 0x000fca0000000800 */
[----:B------:R-:W3:Y:S01]  /*b5c0*/  LDC R20, c[0x0][0x148] ;  /* 0x00005200ff147b82 */ /* 0x000ee20000000800 */
[----:B0-----:R-:W-:Y:S02]  /*b5d0*/  I2FP.F32.U32 R6, R5 ;  /* 0x0000000500067245 */ /* 0x001fe40000201000 */
[----:B--2---:R-:W-:-:S03]  /*b5e0*/  I2FP.F32.U32 R22, R21 ;  /* 0x0000001500167245 */ /* 0x004fc60000201000 */
[----:B------:R-:W-:Y:S01]  /*b5f0*/  FMUL R7, R6, UR8 ;  /* 0x0000000806077c20 */ /* 0x000fe20008400000 */
[----:B------:R-:W-:Y:S02]  /*b600*/  ULDC.64 UR8, c[0x0][0x728] ;  /* 0x0001ca0000087ab9 */ /* 0x000fe40000000a00 */
[----:B------:R-:W-:-:S03]  /*b610*/  ISETP.NE.U32.AND P0, PT, RZ, UR8, PT ;  /* 0x00000008ff007c0c */ /* 0x000fc6000bf05070 */
[----:B------:R-:W0:Y:S01]  /*b620*/  F2I.U32.TRUNC.NTZ R7, R7 ;  /* 0x0000000700077305 */ /* 0x000e22000020f000 */
[----:B------:R-:W-:Y:S01]  /*b630*/  ISETP.NE.AND.EX P0, PT, RZ, UR9, PT, P0 ;  /* 0x00000009ff007c0c */ /* 0x000fe2000bf05300 */
[----:B0-----:R-:W-:Y:S02]  /*b640*/  IMAD.MOV R6, RZ, RZ, -R7 ;  /* 0x000000ffff067224 */ /* 0x001fe400078e0a07 */
[----:B------:R-:W-:Y:S02]  /*b650*/  IMAD.MOV.U32 R7, RZ, RZ, R3 ;  /* 0x000000ffff077224 */ /* 0x000fe400078e0003 */
[----:B-1----:R-:W-:Y:S02]  /*b660*/  IMAD R5, R8, R6, R5 ;  /* 0x0000000608057224 */ /* 0x002fe400078e0205 */
[----:B------:R-:W-:-:S06]  /*b670*/  IMAD.MOV.U32 R6, RZ, RZ, R2 ;  /* 0x000000ffff067224 */ /* 0x000fcc00078e0002 */
[----:B---3--:R-:W-:Y:S05]  /*b680*/  @!P0 BRA `(.L_x_294) ;  /* 0x0000000000288947 */ /* 0x008fea0003800000 */
[----:B------:R-:W-:Y:S02]  /*b690*/  ULDC UR10, c[0x0][0x734] ;  /* 0x0001cd00000a7ab9 */ /* 0x000fe40000000800 */
[----:B------:R-:W-:-:S05]  /*b6a0*/  IADD3 R7, P0, R2, UR10, RZ ;  /* 0x0000000a02077c10 */ /* 0x000fca000ff1e0ff */
[----:B------:R-:W-:-:S04]  /*b6b0*/  IMAD.X R19, RZ, RZ, R3, P0 ;  /* 0x000000ffff137224 */ /* 0x000fc800000e0603 */
[----:B------:R-:W-:-:S04]  /*b6c0*/  IMAD.WIDE.U32 R8, R19, UR8, RZ ;  /* 0x0000000813087c25 */ /* 0x000fc8000f8e00ff */
[----:B------:R-:W-:-:S04]  /*b6d0*/  IMAD.WIDE.U32 R8, P0, R7, UR9, R8 ;  /* 0x0000000907087c25 */ /* 0x000fc8000f800008 */
[----:B------:R-:W-:-:S04]  /*b6e0*/  IMAD.WIDE.U32 R6, R7, UR8, RZ ;  /* 0x0000000807067c25 */ /* 0x000fc8000f8e00ff */
[----:B------:R-:W-:Y:S01]  /*b6f0*/  IMAD.MOV.U32 R6, RZ, RZ, R9 ;  /* 0x000000ffff067224 */ /* 0x000fe200078e0009 */
[----:B------:R-:W-:Y:S01]  /*b700*/  IADD3 RZ, P1, R7, R8, RZ ;  /* 0x0000000807ff7210 */ /* 0x000fe20007f3e0ff */
[----:B------:R-:W-:-:S04]  /*b710*/  IMAD.X R7, RZ, RZ, RZ, P0 ;  /* 0x000000ffff077224 */ /* 0x000fc800000e06ff */
[----:B------:R-:W-:-:S08]  /*b720*/  IMAD.WIDE.U32.X R6, R19, UR9, R6, P1 ;  /* 0x0000000913067c25 */ /* 0x000fd000088e0406 */
.L_x_294:
[--C-:B------:R-:W-:Y:S01]  /*b730*/  SHF.R.U64 R19, R6, UR11, R7.reuse ;  /* 0x0000000b06137c19 */ /* 0x100fe20008001207 */
[----:B------:R-:W-:Y:S01]  /*b740*/  FMUL R22, R22, UR12 ;  /* 0x0000000c16167c20 */ /* 0x000fe20008400000 */
[----:B------:R-:W-:Y:S01]  /*b750*/  SHF.R.U32.HI R6, RZ, UR11, R7 ;  /* 0x0000000bff067c19 */ /* 0x000fe20008011607 */
[----:B------:R-:W-:Y:S01]  /*b760*/  ULDC.64 UR8, c[0x0][0x720] ;  /* 0x0001c80000087ab9 */ /* 0x000fe20000000a00 */
[----:B------:R-:W-:Y:S01]  /*b770*/  IADD3 R7, P0, RZ, -R19, RZ ;  /* 0x80000013ff077210 */ /* 0x000fe20007f1e0ff */
[----:B------:R-:W-:Y:S02]  /*b780*/  ULDC.64 UR10, c[0x0][0x740] ;  /* 0x0001d000000a7ab9 */ /* 0x000fe40000000a00 */
[----:B------:R-:W0:Y:S02]  /*b790*/  F2I.U32.TRUNC.NTZ R22, R22 ;  /* 0x0000001600167305 */ /* 0x000e24000020f000 */
[----:B------:R-:W-:Y:S01]  /*b7a0*/  IMAD.X R6, RZ, RZ, ~R6, P0 ;  /* 0x000000ffff067224 */ /* 0x000fe200000e0e06 */
[----:B------:R-:W-:-:S03]  /*b7b0*/  ISETP.NE.U32.AND P0, PT, RZ, UR10, PT ;  /* 0x0000000aff007c0c */ /* 0x000fc6000bf05070 */
[----:B------:R-:W-:Y:S01]  /*b7c0*/  IMAD R6, R6, UR8, RZ ;  /* 0x0000000806067c24 */ /* 0x000fe2000f8e02ff */
[----:B------:R-:W-:-:S03]  /*b7d0*/  ISETP.NE.AND.EX P0, PT, RZ, UR11, PT, P0 ;  /* 0x0000000bff007c0c */ /* 0x000fc6000bf05300 */
[C---:B------:R-:W-:Y:S02]  /*b7e0*/  IMAD R9, R7.reuse, UR9, R6 ;  /* 0x0000000907097c24 */ /* 0x040fe4000f8e0206 */
[----:B------:R-:W-:Y:S01]  /*b7f0*/  IMAD.WIDE.U32 R6, R7, UR8, R2 ;  /* 0x0000000807067c25 */ /* 0x000fe2000f8e0002 */
[----:B------:R-:W-:-:S03]  /*b800*/  ULDC UR8, c[0x0][0x718] ;  /* 0x0001c60000087ab9 */ /* 0x000fc60000000800 */
[----:B0-----:R-:W-:Y:S02]  /*b810*/  IMAD.MOV R8, RZ, RZ, -R22 ;  /* 0x000000ffff087224 */ /* 0x001fe400078e0a16 */
[----:B------:R-:W-:Y:S02]  /*b820*/  IMAD.IADD R7, R7, 0x1, R9 ;  /* 0x0000000107077824 */ /* 0x000fe400078e0209 */
[----:B------:R-:W-:-:S03]  /*b830*/  @P4 IMAD R5, R20, R8, R21 ;  /* 0x0000000814054224 */ /* 0x000fc600078e0215 */
[--C-:B------:R-:W-:Y:S02]  /*b840*/  SHF.R.U64 R20, R6, UR8, R7.reuse ;  /* 0x0000000806147c19 */ /* 0x100fe40008001207 */
[----:B------:R-:W-:Y:S01]  /*b850*/  SHF.R.U32.HI R7, RZ, UR8, R7 ;  /* 0x00000008ff077c19 */ /* 0x000fe20008011607 */
[----:B------:R-:W-:-:S03]  /*b860*/  ULDC UR8, c[0x0][0x708] ;  /* 0x0001c20000087ab9 */ /* 0x000fc60000000800 */
[--C-:B------:R-:W-:Y:S02]  /*b870*/  SHF.R.U64 R22, R20, UR8, R7.reuse ;  /* 0x0000000814167c19 */ /* 0x100fe40008001207 */
[----:B------:R-:W-:Y:S01]  /*b880*/  SHF.R.U32.HI R7, RZ, UR8, R7 ;  /* 0x00000008ff077c19 */ /* 0x000fe20008011607 */
[----:B------:R-:W-:-:S03]  /*b890*/  ULDC UR8, c[0x0][0x758] ;  /* 0x0001d60000087ab9 */ /* 0x000fc60000000800 */
[--C-:B------:R-:W-:Y:S02]  /*b8a0*/  SHF.R.U64 R21, R22, UR8, R7.reuse ;  /* 0x0000000816157c19 */ /* 0x100fe40008001207 */
[----:B------:R-:W-:-:S03]  /*b8b0*/  SHF.R.U32.HI R23, RZ, UR8, R7 ;  /* 0x00000008ff177c19 */ /* 0x000fc60008011607 */
[----:B------:R-:W-:Y:S02]  /*b8c0*/  IMAD.MOV.U32 R6, RZ, RZ, R21 ;  /* 0x000000ffff067224 */ /* 0x000fe400078e0015 */
[----:B------:R-:W-:Y:S01]  /*b8d0*/  IMAD.MOV.U32 R7, RZ, RZ, R23 ;  /* 0x000000ffff077224 */ /* 0x000fe200078e0017 */
[----:B------:R-:W-:Y:S06]  /*b8e0*/  @!P0 BRA `(.L_x_295) ;  /* 0x0000000000288947 */ /* 0x000fec0003800000 */
        /* <DEDUP_REMOVED lines=10> */
.L_x_295:
[----:B------:R-:W-:Y:S01]  /*b990*/  ULDC UR8, c[0x0][0x748] ;  /* 0x0001d20000087ab9 */ /* 0x000fe20000000800 */
[----:B------:R-:W-:Y:S01]  /*b9a0*/  LOP3.LUT R20, R20, UR4, RZ, 0xc0, !PT ;  /* 0x0000000414147c12 */ /* 0x000fe2000f8ec0ff */
[----:B------:R-:W-:Y:S01]  /*b9b0*/  ULDC UR9, c[0x0][0x710] ;  /* 0x0001c40000097ab9 */ /* 0x000fe20000000800 */
[----:B------:R-:W-:Y:S01]  /*b9c0*/  SHF.R.U64 R7, R6, UR8, R7 ;  /* 0x0000000806077c19 */ /* 0x000fe20008001207 */
[----:B------:R-:W-:Y:S01]  /*b9d0*/  ULDC UR8, c[0x0][0x738] ;  /* 0x0001ce0000087ab9 */ /* 0x000fe20000000800 */
[----:B------:R-:W-:-:S03]  /*b9e0*/  LOP3.LUT R6, R22, UR6, RZ, 0xc0, !PT ;  /* 0x0000000616067c12 */ /* 0x000fc6000f8ec0ff */
[----:B------:R-:W-:Y:S02]  /*b9f0*/  IMAD.MOV R8, RZ, RZ, -R7 ;  /* 0x000000ffff087224 */ /* 0x000fe400078e0a07 */
[----:B------:R-:W-:Y:S02]  /*ba00*/  IMAD R6, R7, UR5, R6 ;  /* 0x0000000507067c24 */ /* 0x000fe4000f8e0206 */
[----:B------:R-:W-:Y:S01]  /*ba10*/  IMAD R21, R8, UR8, R21 ;  /* 0x0000000808157c24 */ /* 0x000fe2000f8e0215 */
[----:B------:R-:W-:Y:S01]  /*ba20*/  ULDC UR8, c[0x0][0x700] ;  /* 0x0001c00000087ab9 */ /* 0x000fe20000000800 */
[----:B------:R-:W-:Y:S02]  /*ba30*/  IMAD R8, R6, UR9, R5 ;  /* 0x0000000906087c24 */ /* 0x000fe4000f8e0205 */
[----:B------:R-:W-:Y:S02]  /*ba40*/  IMAD R21, R21, UR8, R20 ;  /* 0x0000000815157c24 */ /* 0x000fe4000f8e0214 */
[----:B------:R-:W-:-:S03]  /*ba50*/  IMAD.MOV.U32 R5, RZ, RZ, 0x1 ;  /* 0x00000001ff057424 */ /* 0x000fc600078e00ff */
[----:B------:R-:W-:Y:S02]  /*ba60*/  SEL R6, R21, R8, !P4 ;  /* 0x0000000815067207 */ /* 0x000fe40006000000 */
[----:B------:R-:W-:-:S07]  /*ba70*/  SEL R8, R8, R21, !P4 ;  /* 0x0000001508087207 */ /* 0x000fce0006000000 */
.L_x_293:
[----:B------:R-:W-:Y:S05]  /*ba80*/  BSYNC B1 ;  /* 0x0000000000017941 */ /* 0x000fea0003800000 */
.L_x_292:
[----:B------:R-:W-:-:S13]  /*ba90*/  LOP3.LUT P0, RZ, R5, 0xff, RZ, 0xc0, !PT ;  /* 0x000000ff05ff7812 */ /* 0x000fda000780c0ff */
[----:B------:R-:W-:Y:S05]  /*baa0*/  @P0 BRA `(.L_x_296) ;  /* 0xfffffff400140947 */ /* 0x000fea000383ffff */
[----:B------:R-:W-:Y:S05]  /*bab0*/  BSYNC B0 ;  /* 0x0000000000007941 */ /* 0x000fea0003800000 */
.L_x_285:
[----:B------:R-:W-:-:S03]  /*bac0*/  UMOV UR8, 0xffffffff ;  /* 0xffffffff00087882 */ /* 0x000fc60000000000 */
[----:B------:R-:W-:Y:S05]  /*bad0*/  BRA.DIV UR8, `(.L_x_297) ;  /* 0x00000006084c7947 */ /* 0x000fea000b800000 */
[----:B------:R-:W-:-:S13]  /*bae0*/  ELECT P0, URZ, PT ;  /* 0x00000000003f782f */ /* 0x000fda0003800000 */
.L_x_313:
[----:B------:R-:W-:Y:S04]  /*baf0*/  BSSY B0, `(.L_x_298) ;  /* 0x000003d000007945 */ /* 0x000fe80003800000 */
[----:B------:R-:W-:Y:S05]  /*bb00*/  @!P0 BRA `(.L_x_299) ;  /* 0x0000000000ec8947 */ /* 0x000fea0003800000 */
[----:B------:R-:W-:-:S04]  /*bb10*/  LOP3.LUT R4, R4, 0x2, RZ, 0xfc, !PT ;  /* 0x0000000204047812 */ /* 0x000fc800078efcff */
[----:B------:R-:W-:-:S13]  /*bb20*/  ISETP.NE.AND P0, PT, R4, 0x3, PT ;  /* 0x000000030400780c */ /* 0x000fda0003f05270 */
[----:B------:R-:W-:Y:S05]  /*bb30*/  @!P0 BRA `(.L_x_300) ;  /* 0x0000000000048947 */ /* 0x000fea0003800000 */
[----:B------:R-:W-:Y:S01]  /*bb40*/  BPT.TRAP 0x1 ;  /* 0x000000040000795c */ /* 0x000fe20000300000 */
.L_x_300:
[----:B------:R-:W0:Y:S01]  /*bb50*/  S2R R3, SR_CgaCtaId ;  /* 0x0000000000037919 */ /* 0x000e220000008800 */
[----:B------:R-:W-:Y:S02]  /*bb60*/  MOV R0, 0x400 ;  /* 0x0000040000007802 */ /* 0x000fe40000000f00 */
[----:B------:R-:W-:Y:S02]  /*bb70*/  SHF.L.U32 R2, R10, 0x1f, RZ ;  /* 0x0000001f0a027819 */ /* 0x000fe400000006ff */
[----:B0-----:R-:W-:-:S05]  /*bb80*/  LEA R0, R3, R0, 0x18 ;  /* 0x0000000003007211 */ /* 0x001fca00078ec0ff */
[----:B------:R-:W-:-:S04]  /*bb90*/  VIADD R0, R0, 0x30 ;  /* 0x0000003000007836 */ /* 0x000fc80000000000 */
[C---:B------:R-:W-:Y:S02]  /*bba0*/  IMAD R5, R11.reuse, 0x8, R0 ;  /* 0x000000080b057824 */ /* 0x040fe400078e0200 */
[----:B------:R-:W-:Y:S02]  /*bbb0*/  VIADD R11, R11, 0x1 ;  /* 0x000000010b0b7836 */ /* 0x000fe40000000000 */
[----:B------:R-:W0:Y:S03]  /*bbc0*/  SYNCS.PHASECHK.TRANS64.TRYWAIT P0, [R5+URZ], R2 ;  /* 0x00000002050075a7 */ /* 0x000e26000800017f */
[----:B------:R-:W-:-:S04]  /*bbd0*/  ISETP.NE.AND P1, PT, R11, 0x6, PT ;  /* 0x000000060b00780c */ /* 0x000fc80003f25270 */
[----:B------:R-:W-:Y:S02]  /*bbe0*/  SEL R3, RZ, 0x1, P1 ;  /* 0x00000001ff037807 */ /* 0x000fe40000800000 */
[----:B------:R-:W-:Y:S02]  /*bbf0*/  SEL R11, R11, RZ, P1 ;  /* 0x000000ff0b0b7207 */ /* 0x000fe40000800000 */
[----:B------:R-:W-:-:S03]  /*bc00*/  LOP3.LUT R10, R10, R3, RZ, 0x3c, !PT ;  /* 0x000000030a0a7212 */ /* 0x000fc600078e3cff */
[----:B------:R-:W-:Y:S01]  /*bc10*/  IMAD R7, R11, 0x8, R0 ;  /* 0x000000080b077824 */ /* 0x000fe200078e0200 */
[----:B------:R-:W-:Y:S01]  /*bc20*/  SHF.L.U32 R4, R10, 0x1f, RZ ;  /* 0x0000001f0a047819 */ /* 0x000fe200000006ff */
[----:B0-----:R-:W-:Y:S06]  /*bc30*/  @!P0 BRA `(.L_x_301) ;  /* 0x0000000400148947 */ /* 0x001fec0003800000 */
.L_x_314:
[----:B------:R-:W1:Y:S01]  /*bc40*/  SYNCS.PHASECHK.TRANS64.TRYWAIT P0, [R7+URZ], R4 ;  /* 0x00000004070075a7 */ /* 0x000e62000800017f */
[----:B0-----:R-:W-:-:S05]  /*bc50*/  VIADD R2, R11, 0x1 ;  /* 0x000000010b027836 */ /* 0x001fca0000000000 */
[----:B------:R-:W-:-:S04]  /*bc60*/  ISETP.NE.AND P1, PT, R2, 0x6, PT ;  /* 0x000000060200780c */ /* 0x000fc80003f25270 */
[----:B------:R-:W-:Y:S02]  /*bc70*/  SEL R3, RZ, 0x1, P1 ;  /* 0x00000001ff037807 */ /* 0x000fe40000800000 */
[----:B------:R-:W-:Y:S02]  /*bc80*/  SEL R9, R2, RZ, P1 ;  /* 0x000000ff02097207 */ /* 0x000fe40000800000 */
[----:B------:R-:W-:-:S03]  /*bc90*/  LOP3.LUT R10, R10, R3, RZ, 0x3c, !PT ;  /* 0x000000030a0a7212 */ /* 0x000fc600078e3cff */
[----:B------:R-:W-:Y:S01]  /*bca0*/  IMAD R6, R9, 0x8, R0 ;  /* 0x0000000809067824 */ /* 0x000fe200078e0200 */
[----:B------:R-:W-:Y:S01]  /*bcb0*/  SHF.L.U32 R5, R10, 0x1f, RZ ;  /* 0x0000001f0a057819 */ /* 0x000fe200000006ff */
[----:B-1----:R-:W-:Y:S06]  /*bcc0*/  @!P0 BRA `(.L_x_302) ;  /* 0x0000000400048947 */ /* 0x002fec0003800000 */
.L_x_315:
[----:B------:R-:W1:Y:S01]  /*bcd0*/  SYNCS.PHASECHK.TRANS64.TRYWAIT P0, [R6+URZ], R5 ;  /* 0x00000005060075a7 */ /* 0x000e62000800017f */
[----:B------:R-:W-:-:S05]  /*bce0*/  VIADD R2, R9, 0x1 ;  /* 0x0000000109027836 */ /* 0x000fca0000000000 */
[----:B------:R-:W-:-:S04]  /*bcf0*/  ISETP.NE.AND P1, PT, R2, 0x6, PT ;  /* 0x000000060200780c */ /* 0x000fc80003f25270 */
[----:B------:R-:W-:Y:S02]  /*bd00*/  SEL R3, RZ, 0x1, P1 ;  /* 0x00000001ff037807 */ /* 0x000fe40000800000 */
[----:B0-----:R-:W-:Y:S02]  /*bd10*/  SEL R7, R2, RZ, P1 ;  /* 0x000000ff02077207 */ /* 0x001fe40000800000 */
[----:B------:R-:W-:-:S03]  /*bd20*/  LOP3.LUT R10, R10, R3, RZ, 0x3c, !PT ;  /* 0x000000030a0a7212 */ /* 0x000fc600078e3cff */
[----:B------:R-:W-:Y:S01]  /*bd30*/  IMAD R9, R7, 0x8, R0 ;  /* 0x0000000807097824 */ /* 0x000fe200078e0200 */
[----:B------:R-:W-:Y:S01]  /*bd40*/  SHF.L.U32 R4, R10, 0x1f, RZ ;  /* 0x0000001f0a047819 */ /* 0x000fe200000006ff */
[----:B-1----:R-:W-:Y:S06]  /*bd50*/  @!P0 BRA `(.L_x_303) ;  /* 0x0000000000f48947 */ /* 0x002fec0003800000 */
.L_x_316:
[----:B------:R-:W1:Y:S01]  /*bd60*/  SYNCS.PHASECHK.TRANS64.TRYWAIT P0, [R9+URZ], R4 ;  /* 0x00000004090075a7 */ /* 0x000e62000800017f */
[----:B------:R-:W-:-:S05]  /*bd70*/  VIADD R2, R7, 0x1 ;  /* 0x0000000107027836 */ /* 0x000fca0000000000 */
[----:B------:R-:W-:-:S04]  /*bd80*/  ISETP.NE.AND P1, PT, R2, 0x6, PT ;  /* 0x000000060200780c */ /* 0x000fc80003f25270 */
[----:B------:R-:W-:Y:S02]  /*bd90*/  SEL R3, RZ, 0x1, P1 ;  /* 0x00000001ff037807 */ /* 0x000fe40000800000 */
[----:B------:R-:W-:Y:S02]  /*bda0*/  SEL R7, R2, RZ, P1 ;  /* 0x000000ff02077207 */ /* 0x000fe40000800000 */
[----:B------:R-:W-:-:S03]  /*bdb0*/  LOP3.LUT R11, R10, R3, RZ, 0x3c, !PT ;  /* 0x000000030a0b7212 */ /* 0x000fc600078e3cff */
[----:B0-----:R-:W-:Y:S01]  /*bdc0*/  IMAD R6, R7, 0x8, R0 ;  /* 0x0000000807067824 */ /* 0x001fe200078e0200 */
[----:B------:R-:W-:Y:S01]  /*bdd0*/  SHF.L.U32 R5, R11, 0x1f, RZ ;  /* 0x0000001f0b057819 */ /* 0x000fe200000006ff */
[----:B-1----:R-:W-:Y:S06]  /*bde0*/  @!P0 BRA `(.L_x_304) ;  /* 0x0000000000e48947 */ /* 0x002fec0003800000 */
.L_x_317:
[----:B------:R-:W1:Y:S01]  /*bdf0*/  SYNCS.PHASECHK.TRANS64.TRYWAIT P0, [R6+URZ], R5 ;  /* 0x00000005060075a7 */ /* 0x000e62000800017f */
[----:B------:R-:W-:-:S05]  /*be00*/  VIADD R2, R7, 0x1 ;  /* 0x0000000107027836 */ /* 0x000fca0000000000 */
[----:B------:R-:W-:-:S04]  /*be10*/  ISETP.NE.AND P1, PT, R2, 0x6, PT ;  /* 0x000000060200780c */ /* 0x000fc80003f25270 */
[----:B0-----:R-:W-:Y:S02]  /*be20*/  SEL R4, RZ, 0x1, P1 ;  /* 0x00000001ff047807 */ /* 0x001fe40000800000 */
[----:B------:R-:W-:Y:S02]  /*be30*/  SEL R3, R2, RZ, P1 ;  /* 0x000000ff02037207 */ /* 0x000fe40000800000 */
[----:B------:R-:W-:Y:S01]  /*be40*/  LOP3.LUT R4, R11, R4, RZ, 0x3c, !PT ;  /* 0x000000040b047212 */ /* 0x000fe200078e3cff */
[----:B-1----:R-:W-:Y:S06]  /*be50*/  @!P0 BRA `(.L_x_305) ;  /* 0x0000000000dc8947 */ /* 0x002fec0003800000 */
.L_x_318:
[----:B------:R-:W-:Y:S01]  /*be60*/  IMAD R3, R3, 0x8, R0 ;  /* 0x0000000803037824 */ /* 0x000fe200078e0200 */
[----:B------:R-:W-:-:S07]  /*be70*/  SHF.L.U32 R0, R4, 0x1f, RZ ;  /* 0x0000001f04007819 */ /* 0x000fce00000006ff */
.L_x_306:
[----:B-1----:R1:W2:Y:S02]  /*be80*/  SYNCS.PHASECHK.TRANS64.TRYWAIT P0, [R3+URZ], R0 ;  /* 0x00000000030075a7 */ /* 0x0022a4000800017f */
[----:B--2---:R-:W-:Y:S05]  /*be90*/  @!P0 NANOSLEEP.SYNCS 0x989680 ;  /* 0x009896800000895d */ /* 0x004fea0003900000 */
[----:B------:R-:W2:Y:S02]  /*bea0*/  @!P0 SYNCS.PHASECHK.TRANS64 P0, [R3+URZ], R0 ;  /* 0x00000000030085a7 */ /* 0x000ea4000800007f */
[----:B--2---:R-:W-:Y:S05]  /*beb0*/  @!P0 BRA `(.L_x_306) ;  /* 0xfffffffc00f08947 */ /* 0x004fea000383ffff */
.L_x_299:
[----:B------:R-:W-:Y:S05]  /*bec0*/  BSYNC B0 ;  /* 0x0000000000007941 */ /* 0x000fea0003800000 */
.L_x_298:
[----:B------:R-:W-:Y:S05]  /*bed0*/  EXIT ;  /* 0x000000000000794d */ /* 0x000fea0003800000 */
.L_x_21:
[----:B-1----:R-:W-:-:S04]  /*bee0*/  IMAD.U32 R13, RZ, RZ, UR8 ;  /* 0x00000008ff0d7e24 */ /* 0x002fc8000f8e00ff */
[----:B------:R1:W3:Y:S03]  /*bef0*/  SYNCS.PHASECHK.TRANS64.TRYWAIT P1, [R13+URZ], R18 ;  /* 0x000000120d0075a7 */ /* 0x0002e6000802017f */
[----:B---3--:R-:W-:Y:S05]  /*bf00*/  @!P1 NANOSLEEP.SYNCS 0x989680 ;  /* 0x009896800000995d */ /* 0x008fea0003900000 */
[----:B------:R-:W3:Y:S02]  /*bf10*/  @!P1 SYNCS.PHASECHK.TRANS64 P1, [R13+URZ], R18 ;  /* 0x000000120d0095a7 */ /* 0x000ee4000802007f */
[----:B---3--:R-:W-:Y:S05]  /*bf20*/  @!P1 BRA `(.L_x_21) ;  /* 0xfffffffc00ec9947 */ /* 0x008fea000383ffff */
[----:B------:R-:W-:Y:S05]  /*bf30*/  BRA `(.L_x_20) ;  /* 0xffffff5800547947 */ /* 0x000fea000383ffff */
.L_x_286:
[----:B------:R-:W-:Y:S01]  /*bf40*/  BSSY B1, `(.L_x_307) ;  /* 0x0000006000017945 */ /* 0x000fe20003800000 */
[----:B------:R-:W-:-:S07]  /*bf50*/  IMAD.MOV.U32 R5, RZ, RZ, -0x1 ;  /* 0xffffffffff057424 */ /* 0x000fce00078e00ff */
[----:B------:R-:W-:Y:S05]  /*bf60*/  WARPSYNC.COLLECTIVE R5, `(.L_x_308) ;  /* 0x00000000050c7348 */ /* 0x000fea0003c00000 */
[----:B------:R-:W-:Y:S02]  /*bf70*/  ELECT P0, UR62, PT ;  /* 0x00000000003e782f */ /* 0x000fe40003800000 */
[----:B------:R-:W-:Y:S01]  /*bf80*/  MOV R5, UR62 ;  /* 0x0000003e00057c02 */ /* 0x000fe20008000f00 */
[----:B------:R-:W-:Y:S10]  /*bf90*/  ENDCOLLECTIVE ;  /* 0x000000000000791b */ /* 0x000ff40003800000 */
.L_x_308:
[----:B------:R-:W-:Y:S05]  /*bfa0*/  BSYNC B1 ;  /* 0x0000000000017941 */ /* 0x000fea0003800000 */
.L_x_307:
[----:B------:R-:W-:Y:S05]  /*bfb0*/  BRA `(.L_x_309) ;  /* 0xffffffec00dc7947 */ /* 0x000fea000383ffff */
.L_x_289:
[----:B-1----:R1:W2:Y:S02]  /*bfc0*/  SYNCS.PHASECHK.TRANS64.TRYWAIT P0, [R23+URZ+0x30], R8 ;  /* 0x00003008170075a7 */ /* 0x0022a4000800017f */
[----:B--2---:R-:W-:Y:S05]  /*bfd0*/  @!P0 NANOSLEEP.SYNCS 0x989680 ;  /* 0x009896800000895d */ /* 0x004fea0003900000 */
[----:B------:R-:W2:Y:S02]  /*bfe0*/  @!P0 SYNCS.PHASECHK.TRANS64 P0, [R23+URZ+0x30], R8 ;  /* 0x00003008170085a7 */ /* 0x000ea4000800007f */
[----:B--2---:R-:W-:Y:S05]  /*bff0*/  @!P0 BRA `(.L_x_289) ;  /* 0xfffffffc00f08947 */ /* 0x004fea000383ffff */
[----:B------:R-:W-:Y:S05]  /*c000*/  BRA `(.L_x_310) ;  /* 0xfffffff000187947 */ /* 0x000fea000383ffff */
.L_x_297:
[----:B------:R-:W-:Y:S01]  /*c010*/  BSSY B0, `(.L_x_311) ;  /* 0x0000006000007945 */ /* 0x000fe20003800000 */
[----:B------:R-:W-:-:S07]  /*c020*/  IMAD.MOV.U32 R5, RZ, RZ, -0x1 ;  /* 0xffffffffff057424 */ /* 0x000fce00078e00ff */
[----:B------:R-:W-:Y:S05]  /*c030*/  WARPSYNC.COLLECTIVE R5, `(.L_x_312) ;  /* 0x00000000050c7348 */ /* 0x000fea0003c00000 */
[----:B------:R-:W-:Y:S02]  /*c040*/  ELECT P0, UR62, PT ;  /* 0x00000000003e782f */ /* 0x000fe40003800000 */
[----:B------:R-:W-:Y:S01]  /*c050*/  MOV R5, UR62 ;  /* 0x0000003e00057c02 */ /* 0x000fe20008000f00 */
[----:B------:R-:W-:Y:S10]  /*c060*/  ENDCOLLECTIVE ;  /* 0x000000000000791b */ /* 0x000ff40003800000 */
.L_x_312:
[----:B------:R-:W-:Y:S05]  /*c070*/  BSYNC B0 ;  /* 0x0000000000007941 */ /* 0x000fea0003800000 */
.L_x_311:
[----:B------:R-:W-:Y:S05]  /*c080*/  BRA `(.L_x_313) ;  /* 0xfffffff800987947 */ /* 0x000fea000383ffff */
.L_x_301:
[----:B0-----:R0:W1:Y:S02]  /*c090*/  SYNCS.PHASECHK.TRANS64.TRYWAIT P0, [R5+URZ], R2 ;  /* 0x00000002050075a7 */ /* 0x001064000800017f */
[----:B-1----:R-:W-:Y:S05]  /*c0a0*/  @!P0 NANOSLEEP.SYNCS 0x989680 ;  /* 0x009896800000895d */ /* 0x002fea0003900000 */
[----:B------:R-:W1:Y:S02]  /*c0b0*/  @!P0 SYNCS.PHASECHK.TRANS64 P0, [R5+URZ], R2 ;  /* 0x00000002050085a7 */ /* 0x000e64000800007f */
[----:B-1----:R-:W-:Y:S05]  /*c0c0*/  @!P0 BRA `(.L_x_301) ;  /* 0xfffffffc00f08947 */ /* 0x002fea000383ffff */
[----:B------:R-:W-:Y:S05]  /*c0d0*/  BRA `(.L_x_314) ;  /* 0xfffffff800d87947 */ /* 0x000fea000383ffff */
.L_x_302:
[----:B0-----:R0:W1:Y:S02]  /*c0e0*/  SYNCS.PHASECHK.TRANS64.TRYWAIT P0, [R7+URZ], R4 ;  /* 0x00000004070075a7 */ /* 0x001064000800017f */
[----:B-1----:R-:W-:Y:S05]  /*c0f0*/  @!P0 NANOSLEEP.SYNCS 0x989680 ;  /* 0x009896800000895d */ /* 0x002fea0003900000 */
[----:B------:R-:W1:Y:S02]  /*c100*/  @!P0 SYNCS.PHASECHK.TRANS64 P0, [R7+URZ], R4 ;  /* 0x00000004070085a7 */ /* 0x000e64000800007f */
[----:B-1----:R-:W-:Y:S05]  /*c110*/  @!P0 BRA `(.L_x_302) ;  /* 0xfffffffc00f08947 */ /* 0x002fea000383ffff */
[----:B------:R-:W-:Y:S05]  /*c120*/  BRA `(.L_x_315) ;  /* 0xfffffff800e87947 */ /* 0x000fea000383ffff */
.L_x_303:
[----:B0-----:R0:W1:Y:S02]  /*c130*/  SYNCS.PHASECHK.TRANS64.TRYWAIT P0, [R6+URZ], R5 ;  /* 0x00000005060075a7 */ /* 0x001064000800017f */
[----:B-1----:R-:W-:Y:S05]  /*c140*/  @!P0 NANOSLEEP.SYNCS 0x989680 ;  /* 0x009896800000895d */ /* 0x002fea0003900000 */
[----:B------:R-:W1:Y:S02]  /*c150*/  @!P0 SYNCS.PHASECHK.TRANS64 P0, [R6+URZ], R5 ;  /* 0x00000005060085a7 */ /* 0x000e64000800007f */
[----:B-1----:R-:W-:Y:S05]  /*c160*/  @!P0 BRA `(.L_x_303) ;  /* 0xfffffffc00f08947 */ /* 0x002fea000383ffff */
[----:B------:R-:W-:Y:S05]  /*c170*/  BRA `(.L_x_316) ;  /* 0xfffffff800f87947 */ /* 0x000fea000383ffff */
.L_x_304:
[----:B0-----:R0:W1:Y:S02]  /*c180*/  SYNCS.PHASECHK.TRANS64.TRYWAIT P0, [R9+URZ], R4 ;  /* 0x00000004090075a7 */ /* 0x001064000800017f */
[----:B-1----:R-:W-:Y:S05]  /*c190*/  @!P0 NANOSLEEP.SYNCS 0x989680 ;  /* 0x009896800000895d */ /* 0x002fea0003900000 */
[----:B------:R-:W1:Y:S02]  /*c1a0*/  @!P0 SYNCS.PHASECHK.TRANS64 P0, [R9+URZ], R4 ;  /* 0x00000004090085a7 */ /* 0x000e64000800007f */
[----:B-1----:R-:W-:Y:S05]  /*c1b0*/  @!P0 BRA `(.L_x_304) ;  /* 0xfffffffc00f08947 */ /* 0x002fea000383ffff */
[----:B------:R-:W-:Y:S05]  /*c1c0*/  BRA `(.L_x_317) ;  /* 0xfffffffc00087947 */ /* 0x000fea000383ffff */
.L_x_305:
[----:B0-----:R0:W1:Y:S02]  /*c1d0*/  SYNCS.PHASECHK.TRANS64.TRYWAIT P0, [R6+URZ], R5 ;  /* 0x00000005060075a7 */ /* 0x001064000800017f */
[----:B-1----:R-:W-:Y:S05]  /*c1e0*/  @!P0 NANOSLEEP.SYNCS 0x989680 ;  /* 0x009896800000895d */ /* 0x002fea0003900000 */
[----:B------:R-:W1:Y:S02]  /*c1f0*/  @!P0 SYNCS.PHASECHK.TRANS64 P0, [R6+URZ], R5 ;  /* 0x00000005060085a7 */ /* 0x000e64000800007f */
[----:B-1----:R-:W-:Y:S05]  /*c200*/  @!P0 BRA `(.L_x_305) ;  /* 0xfffffffc00f08947 */ /* 0x002fea000383ffff */
[----:B------:R-:W-:Y:S05]  /*c210*/  BRA `(.L_x_318) ;  /* 0xfffffffc00107947 */ /* 0x000fea000383ffff */
.L_x_319:
[----:B------:R-:W-:-:S00]  /*c220*/  BRA `(.L_x_319) ;  /* 0xfffffffc00fc7947 */ /* 0x000fc0000383ffff */
[----:B------:R-:W-:-:S00]  /*c230*/  NOP ;  /* 0x0000000000007918 */ /* 0x000fc00000000000 */
        /* <DEDUP_REMOVED lines=12> */
.L_x_320:


//--------------------- .nv.shared._ZN7cutlass13device_kernelINS_4gemm6kernel13GemmUniversalIN4cute5tupleIJiiiiEEENS1_10collective13CollectiveMmaINS1_40MainloopSm90TmaGmmaWarpSpecializedSparseILi6ENS5_IJNS4_1CILi1EEENSA_ILi2EEESB_EEENS1_35KernelTmaWarpSpecializedCooperativeEEENS5_IJNSA_ILi256EEENSA_ILi128EEENSA_ILi64EEEEEENS_10bfloat16_tENS5_IJNS4_6LayoutINS5_IJiNS5_IJSC_iEEEiEEENS5_IJlNS5_IJSB_SC_EEElEEEEENSL_INS5_IJNS5_IJNS5_IJNSA_ILi8EEESC_NSA_ILi4EEEEEEiEEENS5_IJNS5_IJNSA_ILi16EEESC_SC_EEEiEEEiEEENS5_IJNS5_IJNS5_IJSI_SV_NSA_ILi1024EEEEEENSA_ILi4096EEEEEENS5_IJNS5_IJSB_NSA_ILi512EEENSA_ILi32EEEEEElEEElEEEEEEEESK_NS5_IJlSB_lEEENS4_8TiledMMAINS4_8MMA_AtomIJNS4_4SM904GMMA6SPARSE29GMMA_64x128x32_F32BF16BF16_SSILNS1E_5MajorE0ELS1H_0ELNS1E_7ScaleInE1ELS1I_1ELNS1E_9SparseSelE0EEEEEENSL_INS5_IJSC_SB_SB_EEENS5_IJSB_NSA_ILi0EEES1N_EEEEENS5_IJNS4_10UnderscoreES1Q_S1Q_EEEEENS4_23SM90_TMA_LOAD_MULTICASTENS4_14ComposedLayoutINS4_7SwizzleILi2ELi4ELi3EEENS4_25smem_sparse_ptr_flag_bitsILi2ELi16EEENSL_INS5_IJNS5_IJSB_SR_EEENS5_IJSC_S14_EEEEEENS5_IJNS5_IJS1N_SI_EEESO_EEEEEEEvNS4_8identityENS4_13SM90_TMA_LOADENS1U_INS1V_ILi3ELi4ELi3EEENS4_18smem_ptr_flag_bitsILi16EEENSL_INS5_IJSR_SI_EEENS5_IJSI_SB_EEEEEEEvS26_EENS_8epilogue10collective6detail29Sm90TmaWarpSpecializedAdapterINS2H_15DefaultEpilogueIfNS5_IJSB_llEEES2L_NS2G_6thread17LinearCombinationIfLi1EffLNS2M_9ScaleType4KindE0ELNS_15FloatRoundStyleE2EfEENS1_15EpilogueDefaultEEEEEvvEEEEvNT_6ParamsE --------------------------
	.section	.nv.shared._ZN7cutlass13device_kernelINS_4gemm6kernel13GemmUniversalIN4cute5tupleIJiiiiEEENS1_10collective13CollectiveMmaINS1_40MainloopSm90TmaGmmaWarpSpecializedSparseILi6ENS5_IJNS4_1CILi1EEENSA_ILi2EEESB_EEENS1_35KernelTmaWarpSpecializedCooperativeEEENS5_IJNSA_ILi256EEENSA_ILi128EEENSA_ILi64EEEEEENS_10bfloat16_tENS5_IJNS4_6LayoutINS5_IJiNS5_IJSC_iEEEiEEENS5_IJlNS5_IJSB_SC_EEElEEEEENSL_INS5_IJNS5_IJNS5_IJNSA_ILi8EEESC_NSA_ILi4EEEEEEiEEENS5_IJNS5_IJNSA_ILi16EEESC_SC_EEEiEEEiEEENS5_IJNS5_IJNS5_IJSI_SV_NSA_ILi1024EEEEEENSA_ILi4096EEEEEENS5_IJNS5_IJSB_NSA_ILi512EEENSA_ILi32EEEEEElEEElEEEEEEEESK_NS5_IJlSB_lEEENS4_8TiledMMAINS4_8MMA_AtomIJNS4_4SM904GMMA6SPARSE29GMMA_64x128x32_F32BF16BF16_SSILNS1E_5MajorE0ELS1H_0ELNS1E_7ScaleInE1ELS1I_1ELNS1E_9SparseSelE0EEEEEENSL_INS5_IJSC_SB_SB_EEENS5_IJSB_NSA_ILi0EEES1N_EEEEENS5_IJNS4_10UnderscoreES1Q_S1Q_EEEEENS4_23SM90_TMA_LOAD_MULTICASTENS4_14ComposedLayoutINS4_7SwizzleILi2ELi4ELi3EEENS4_25smem_sparse_ptr_flag_bitsILi2ELi16EEENSL_INS5_IJNS5_IJSB_SR_EEENS5_IJSC_S14_EEEEEENS5_IJNS5_IJS1N_SI_EEESO_EEEEEEEvNS4_8identityENS4_13SM90_TMA_LOADENS1U_INS1V_ILi3ELi4ELi3EEENS4_18smem_ptr_flag_bitsILi16EEENSL_INS5_IJSR_SI_EEENS5_IJSI_SB_EEEEEEEvS26_EENS_8epilogue10collective6detail29Sm90TmaWarpSpecializedAdapterINS2H_15DefaultEpilogueIfNS5_IJSB_llEEES2L_NS2G_6thread17LinearCombinationIfLi1EffLNS2M_9ScaleType4KindE0ELNS_15FloatRoundStyleE2EfEENS1_15EpilogueDefaultEEEEEvvEEEEvNT_6ParamsE,"aw",@nobits
	.sectionflags	@""
	.align	16
	.zero		1024


//--------------------- .nv.shared.reserved.0     --------------------------
	.section	.nv.shared.reserved.0,"aw",@nobits
	.weak		__nv_reservedSMEM_offset_0_alias
	.size		__nv_reservedSMEM_offset_0_alias, 0, 0
	.other		__nv_reservedSMEM_offset_0_alias,@"STO_CUDA_RESERVED_SHARED STV_DEFAULT"
__nv_reservedSMEM_offset_0_alias:
	.zero		0


//--------------------- .nv.global                --------------------------
	.section	.nv.global,"aw",@nobits
.nv.global:
	.type		_ZN39_INTERNAL_67eac1f5_4_k_cu_d3ef8d48_30414cute1_E,@object
	.size		_ZN39_INTERNAL_67eac1f5_4_k_cu_d3ef8d48_30414cute1_E,(_ZN39_INTERNAL_67eac1f5_4_k_cu_d3ef8d48_30414cuda3std3__45__cpo6cbeginE - _ZN39_INTERNAL_67eac1f5_4_k_cu_d3ef8d48_30414cute1_E)
_ZN39_INTERNAL_67eac1f5_4_k_cu_d3ef8d48_30414cute1_E:
	.zero		1
	.type		_ZN39_INTERNAL_67eac1f5_4_k_cu_d3ef8d48_30414cuda3std3__45__cpo6cbeginE,@object
	.size		_ZN39_INTERNAL_67eac1f5_4_k_cu_d3ef8d48_30414cuda3std3__45__cpo6cbeginE,(_ZN39_INTERNAL_67eac1f5_4_k_cu_d3ef8d48_30414cuda3std3__48in_placeE - _ZN39_INTERNAL_67eac1f5_4_k_cu_d3ef8d48_30414cuda3std3__45__cpo6cbeginE)
_ZN39_INTERNAL_67eac1f5_4_k_cu_d3ef8d48_30414cuda3std3__45__cpo6cbeginE:
	.zero		1
	.type		_ZN39_INTERNAL_67eac1f5_4_k_cu_d3ef8d48_30414cuda3std3__48in_placeE,@object
	.size		_ZN39_INTERNAL_67eac1f5_4_k_cu_d3ef8d48_30414cuda3std3__48in_placeE,(_ZN39_INTERNAL_67eac1f5_4_k_cu_d3ef8d48_30414cuda3std6ranges3__45__cpo9iter_moveE - _ZN39_INTERNAL_67eac1f5_4_k_cu_d3ef8d48_30414cuda3std3__48in_placeE)
_ZN39_INTERNAL_67eac1f5_4_k_cu_d3ef8d48_30414cuda3std3__48in_placeE:
	.zero		1
	.type		_ZN39_INTERNAL_67eac1f5_4_k_cu_d3ef8d48_30414cuda3std6ranges3__45__cpo9iter_moveE,@object
	.size		_ZN39_INTERNAL_67eac1f5_4_k_cu_d3ef8d48_30414cuda3std6ranges3__45__cpo9iter_moveE,(_ZN39_INTERNAL_67eac1f5_4_k_cu_d3ef8d48_30414cuda3std3__45__cpo5beginE - _ZN39_INTERNAL_67eac1f5_4_k_cu_d3ef8d48_30414cuda3std6ranges3__45__cpo9iter_moveE)
_ZN39_INTERNAL_67eac1f5_4_k_cu_d3ef8d48_30414cuda3std6ranges3__45__cpo9iter_moveE:
	.zero		1
	.type		_ZN39_INTERNAL_67eac1f5_4_k_cu_d3ef8d48_30414cuda3std3__45__cpo5beginE,@object
	.size		_ZN39_INTERNAL_67eac1f5_4_k_cu_d3ef8d48_30414cuda3std3__45__cpo5beginE,(_ZN39_INTERNAL_67eac1f5_4_k_cu_d3ef8d48_30414cuda3std3__441_GLOBAL__N__67eac1f5_4_k_cu_d3ef8d48_30416ignoreE - _ZN39_INTERNAL_67eac1f5_4_k_cu_d3ef8d48_30414cuda3std3__45__cpo5beginE)
_ZN39_INTERNAL_67eac1f5_4_k_cu_d3ef8d48_30414cuda3std3__45__cpo5beginE:
	.zero		1
	.type		_ZN39_INTERNAL_67eac1f5_4_k_cu_d3ef8d48_30414cuda3std3__441_GLOBAL__N__67eac1f5_4_k_cu_d3ef8d48_30416ignoreE,@object
	.size		_ZN39_INTERNAL_67eac1f5_4_k_cu_d3ef8d48_30414cuda3std3__441_GLOBAL__N__67eac1f5_4_k_cu_d3ef8d48_30416ignoreE,(_ZN39_INTERNAL_67eac1f5_4_k_cu_d3ef8d48_30414cute7productE - _ZN39_INTERNAL_67eac1f5_4_k_cu_d3ef8d48_30414cuda3std3__441_GLOBAL__N__67eac1f5_4_k_cu_d3ef8d48_30416ignoreE)
_ZN39_INTERNAL_67eac1f5_4_k_cu_d3ef8d48_30414cuda3std3__441_GLOBAL__N__67eac1f5_4_k_cu_d3ef8d48_30416ignoreE:
	.zero		1
	.type		_ZN39_INTERNAL_67eac1f5_4_k_cu_d3ef8d48_30414cute7productE,@object
	.size		_ZN39_INTERNAL_67eac1f5_4_k_cu_d3ef8d48_30414cute7productE,(_ZN39_INTERNAL_67eac1f5_4_k_cu_d3ef8d48_30414cuda3std3__45__cpo3endE - _ZN39_INTERNAL_67eac1f5_4_k_cu_d3ef8d48_30414cute7productE)
_ZN39_INTERNAL_67eac1f5_4_k_cu_d3ef8d48_30414cute7productE:
	.zero		1
	.type		_ZN39_INTERNAL_67eac1f5_4_k_cu_d3ef8d48_30414cuda3std3__45__cpo3endE,@object
	.size		_ZN39_INTERNAL_67eac1f5_4_k_cu_d3ef8d48_30414cuda3std3__45__cpo3endE,(_ZN39_INTERNAL_67eac1f5_4_k_cu_d3ef8d48_30414cuda3std3__419piecewise_constructE - _ZN39_INTERNAL_67eac1f5_4_k_cu_d3ef8d48_30414cuda3std3__45__cpo3endE)
_ZN39_INTERNAL_67eac1f5_4_k_cu_d3ef8d48_30414cuda3std3__45__cpo3endE:
	.zero		1
	.type		_ZN39_INTERNAL_67eac1f5_4_k_cu_d3ef8d48_30414cuda3std3__419piecewise_constructE,@object
	.size		_ZN39_INTERNAL_67eac1f5_4_k_cu_d3ef8d48_30414cuda3std3__419piecewise_constructE,(_ZN39_INTERNAL_67eac1f5_4_k_cu_d3ef8d48_30414cuda3std3__45__cpo4cendE - _ZN39_INTERNAL_67eac1f5_4_k_cu_d3ef8d48_30414cuda3std3__419piecewise_constructE)
_ZN39_INTERNAL_67eac1f5_4_k_cu_d3ef8d48_30414cuda3std3__419piecewise_constructE:
	.zero		1
	.type		_ZN39_INTERNAL_67eac1f5_4_k_cu_d3ef8d48_30414cuda3std3__45__cpo4cendE,@object
	.size		_ZN39_INTERNAL_67eac1f5_4_k_cu_d3ef8d48_30414cuda3std3__45__cpo4cendE,(_ZN39_INTERNAL_67eac1f5_4_k_cu_d3ef8d48_30414cuda3std6ranges3__45__cpo4swapE - _ZN39_INTERNAL_67eac1f5_4_k_cu_d3ef8d48_30414cuda3std3__45__cpo4cendE)
_ZN39_INTERNAL_67eac1f5_4_k_cu_d3ef8d48_30414cuda3std3__45__cpo4cendE:
	.zero		1
	.type		_ZN39_INTERNAL_67eac1f5_4_k_cu_d3ef8d48_30414cuda3std6ranges3__45__cpo4swapE,@object
	.size		_ZN39_INTERNAL_67eac1f5_4_k_cu_d3ef8d48_30414cuda3std6ranges3__45__cpo4swapE,(.L_7 - _ZN39_INTERNAL_67eac1f5_4_k_cu_d3ef8d48_30414cuda3std6ranges3__45__cpo4swapE)
_ZN39_INTERNAL_67eac1f5_4_k_cu_d3ef8d48_30414cuda3std6ranges3__45__cpo4swapE:
	.zero		1
.L_7:


//--------------------- .nv.constant0._ZN7cutlass13device_kernelINS_4gemm6kernel13GemmUniversalIN4cute5tupleIJiiiiEEENS1_10collective13CollectiveMmaINS1_40MainloopSm90TmaGmmaWarpSpecializedSparseILi6ENS5_IJNS4_1CILi1EEENSA_ILi2EEESB_EEENS1_35KernelTmaWarpSpecializedCooperativeEEENS5_IJNSA_ILi256EEENSA_ILi128EEENSA_ILi64EEEEEENS_10bfloat16_tENS5_IJNS4_6LayoutINS5_IJiNS5_IJSC_iEEEiEEENS5_IJlNS5_IJSB_SC_EEElEEEEENSL_INS5_IJNS5_IJNS5_IJNSA_ILi8EEESC_NSA_ILi4EEEEEEiEEENS5_IJNS5_IJNSA_ILi16EEESC_SC_EEEiEEEiEEENS5_IJNS5_IJNS5_IJSI_SV_NSA_ILi1024EEEEEENSA_ILi4096EEEEEENS5_IJNS5_IJSB_NSA_ILi512EEENSA_ILi32EEEEEElEEElEEEEEEEESK_NS5_IJlSB_lEEENS4_8TiledMMAINS4_8MMA_AtomIJNS4_4SM904GMMA6SPARSE29GMMA_64x128x32_F32BF16BF16_SSILNS1E_5MajorE0ELS1H_0ELNS1E_7ScaleInE1ELS1I_1ELNS1E_9SparseSelE0EEEEEENSL_INS5_IJSC_SB_SB_EEENS5_IJSB_NSA_ILi0EEES1N_EEEEENS5_IJNS4_10UnderscoreES1Q_S1Q_EEEEENS4_23SM90_TMA_LOAD_MULTICASTENS4_14ComposedLayoutINS4_7SwizzleILi2ELi4ELi3EEENS4_25smem_sparse_ptr_flag_bitsILi2ELi16EEENSL_INS5_IJNS5_IJSB_SR_EEENS5_IJSC_S14_EEEEEENS5_IJNS5_IJS1N_SI_EEESO_EEEEEEEvNS4_8identityENS4_13SM90_TMA_LOADENS1U_INS1V_ILi3ELi4ELi3EEENS4_18smem_ptr_flag_bitsILi16EEENSL_INS5_IJSR_SI_EEENS5_IJSI_SB_EEEEEEEvS26_EENS_8epilogue10collective6detail29Sm90TmaWarpSpecializedAdapterINS2H_15DefaultEpilogueIfNS5_IJSB_llEEES2L_NS2G_6thread17LinearCombinationIfLi1EffLNS2M_9ScaleType4KindE0ELNS_15FloatRoundStyleE2EfEENS1_15EpilogueDefaultEEEEEvvEEEEvNT_6ParamsE --------------------------
	.section	.nv.constant0._ZN7cutlass13device_kernelINS_4gemm6kernel13GemmUniversalIN4cute5tupleIJiiiiEEENS1_10collective13CollectiveMmaINS1_40MainloopSm90TmaGmmaWarpSpecializedSparseILi6ENS5_IJNS4_1CILi1EEENSA_ILi2EEESB_EEENS1_35KernelTmaWarpSpecializedCooperativeEEENS5_IJNSA_ILi256EEENSA_ILi128EEENSA_ILi64EEEEEENS_10bfloat16_tENS5_IJNS4_6LayoutINS5_IJiNS5_IJSC_iEEEiEEENS5_IJlNS5_IJSB_SC_EEElEEEEENSL_INS5_IJNS5_IJNS5_IJNSA_ILi8EEESC_NSA_ILi4EEEEEEiEEENS5_IJNS5_IJNSA_ILi16EEESC_SC_EEEiEEEiEEENS5_IJNS5_IJNS5_IJSI_SV_NSA_ILi1024EEEEEENSA_ILi4096EEEEEENS5_IJNS5_IJSB_NSA_ILi512EEENSA_ILi32EEEEEElEEElEEEEEEEESK_NS5_IJlSB_lEEENS4_8TiledMMAINS4_8MMA_AtomIJNS4_4SM904GMMA6SPARSE29GMMA_64x128x32_F32BF16BF16_SSILNS1E_5MajorE0ELS1H_0ELNS1E_7ScaleInE1ELS1I_1ELNS1E_9SparseSelE0EEEEEENSL_INS5_IJSC_SB_SB_EEENS5_IJSB_NSA_ILi0EEES1N_EEEEENS5_IJNS4_10UnderscoreES1Q_S1Q_EEEEENS4_23SM90_TMA_LOAD_MULTICASTENS4_14ComposedLayoutINS4_7SwizzleILi2ELi4ELi3EEENS4_25smem_sparse_ptr_flag_bitsILi2ELi16EEENSL_INS5_IJNS5_IJSB_SR_EEENS5_IJSC_S14_EEEEEENS5_IJNS5_IJS1N_SI_EEESO_EEEEEEEvNS4_8identityENS4_13SM90_TMA_LOADENS1U_INS1V_ILi3ELi4ELi3EEENS4_18smem_ptr_flag_bitsILi16EEENSL_INS5_IJSR_SI_EEENS5_IJSI_SB_EEEEEEEvS26_EENS_8epilogue10collective6detail29Sm90TmaWarpSpecializedAdapterINS2H_15DefaultEpilogueIfNS5_IJSB_llEEES2L_NS2G_6thread17LinearCombinationIfLi1EffLNS2M_9ScaleType4KindE0ELNS_15FloatRoundStyleE2EfEENS1_15EpilogueDefaultEEEEEvvEEEEvNT_6ParamsE,"a",@progbits
	.sectionflags	@""
	.align	4
.nv.constant0._ZN7cutlass13device_kernelINS_4gemm6kernel13GemmUniversalIN4cute5tupleIJiiiiEEENS1_10collective13CollectiveMmaINS1_40MainloopSm90TmaGmmaWarpSpecializedSparseILi6ENS5_IJNS4_1CILi1EEENSA_ILi2EEESB_EEENS1_35KernelTmaWarpSpecializedCooperativeEEENS5_IJNSA_ILi256EEENSA_ILi128EEENSA_ILi64EEEEEENS_10bfloat16_tENS5_IJNS4_6LayoutINS5_IJiNS5_IJSC_iEEEiEEENS5_IJlNS5_IJSB_SC_EEElEEEEENSL_INS5_IJNS5_IJNS5_IJNSA_ILi8EEESC_NSA_ILi4EEEEEEiEEENS5_IJNS5_IJNSA_ILi16EEESC_SC_EEEiEEEiEEENS5_IJNS5_IJNS5_IJSI_SV_NSA_ILi1024EEEEEENSA_ILi4096EEEEEENS5_IJNS5_IJSB_NSA_ILi512EEENSA_ILi32EEEEEElEEElEEEEEEEESK_NS5_IJlSB_lEEENS4_8TiledMMAINS4_8MMA_AtomIJNS4_4SM904GMMA6SPARSE29GMMA_64x128x32_F32BF16BF16_SSILNS1E_5MajorE0ELS1H_0ELNS1E_7ScaleInE1ELS1I_1ELNS1E_9SparseSelE0EEEEEENSL_INS5_IJSC_SB_SB_EEENS5_IJSB_NSA_ILi0EEES1N_EEEEENS5_IJNS4_10UnderscoreES1Q_S1Q_EEEEENS4_23SM90_TMA_LOAD_MULTICASTENS4_14ComposedLayoutINS4_7SwizzleILi2ELi4ELi3EEENS4_25smem_sparse_ptr_flag_bitsILi2ELi16EEENSL_INS5_IJNS5_IJSB_SR_EEENS5_IJSC_S14_EEEEEENS5_IJNS5_IJS1N_SI_EEESO_EEEEEEEvNS4_8identityENS4_13SM90_TMA_LOADENS1U_INS1V_ILi3ELi4ELi3EEENS4_18smem_ptr_flag_bitsILi16EEENSL_INS5_IJSR_SI_EEENS5_IJSI_SB_EEEEEEEvS26_EENS_8epilogue10collective6detail29Sm90TmaWarpSpecializedAdapterINS2H_15DefaultEpilogueIfNS5_IJSB_llEEES2L_NS2G_6thread17LinearCombinationIfLi1EffLNS2M_9ScaleType4KindE0ELNS_15FloatRoundStyleE2EfEENS1_15EpilogueDefaultEEEEEvvEEEEvNT_6ParamsE:
	.zero		1920


//--------------------- SYMBOLS --------------------------

	.type		.nv.reservedSmem.offset0,@object
	.size		.nv.reservedSmem.offset0,0x4
